//
// Generated by NVIDIA NVVM Compiler
//
// Compiler Build ID: CL-36424714
// Cuda compilation tools, release 13.0, V13.0.88
// Based on NVVM 20.0.0
//

.version 9.0
.target sm_100
.address_size 64

	// .globl	_Z21computeModTotalWeightPK6float2PdS2_ii
.extern .func  (.param .b32 func_retval0) vprintf
(
	.param .b64 vprintf_param_0,
	.param .b64 vprintf_param_1
)
;
.global .align 1 .b8 $str[59] = {69, 114, 114, 111, 114, 58, 32, 110, 112, 97, 114, 116, 105, 97, 108, 115, 61, 37, 100, 32, 101, 120, 99, 101, 101, 100, 115, 32, 109, 97, 120, 105, 109, 117, 109, 32, 115, 117, 112, 112, 111, 114, 116, 101, 100, 32, 118, 97, 108, 117, 101, 32, 40, 37, 100, 41, 46, 10};

.visible .entry _Z21computeModTotalWeightPK6float2PdS2_ii(
	.param .u64 .ptr .align 1 _Z21computeModTotalWeightPK6float2PdS2_ii_param_0,
	.param .u64 .ptr .align 1 _Z21computeModTotalWeightPK6float2PdS2_ii_param_1,
	.param .u64 .ptr .align 1 _Z21computeModTotalWeightPK6float2PdS2_ii_param_2,
	.param .u32 _Z21computeModTotalWeightPK6float2PdS2_ii_param_3,
	.param .u32 _Z21computeModTotalWeightPK6float2PdS2_ii_param_4
)
{
	.reg .pred 	%p<11>;
	.reg .b32 	%r<38>;
	.reg .b32 	%f<117>;
	.reg .b64 	%rd<18>;
	.reg .b64 	%fd<84>;

	ld.param.u64 	%rd5, [_Z21computeModTotalWeightPK6float2PdS2_ii_param_0];
	ld.param.u64 	%rd3, [_Z21computeModTotalWeightPK6float2PdS2_ii_param_1];
	ld.param.u64 	%rd4, [_Z21computeModTotalWeightPK6float2PdS2_ii_param_2];
	ld.param.u32 	%r24, [_Z21computeModTotalWeightPK6float2PdS2_ii_param_3];
	ld.param.u32 	%r23, [_Z21computeModTotalWeightPK6float2PdS2_ii_param_4];
	cvta.to.global.u64 	%rd1, %rd5;
	mov.u32 	%r25, %ctaid.x;
	mov.u32 	%r26, %ntid.x;
	mov.u32 	%r27, %tid.x;
	mad.lo.s32 	%r1, %r25, %r26, %r27;
	setp.ge.s32 	%p1, %r1, %r24;
	@%p1 bra 	$L__BB0_15;
	setp.lt.s32 	%p2, %r23, 1;
	mov.f64 	%fd83, 0d0000000000000000;
	@%p2 bra 	$L__BB0_14;
	mul.lo.s32 	%r2, %r23, %r1;
	and.b32  	%r3, %r23, 15;
	setp.lt.u32 	%p3, %r23, 16;
	mov.f64 	%fd83, 0d0000000000000000;
	mov.b32 	%r34, 0;
	@%p3 bra 	$L__BB0_5;
	and.b32  	%r34, %r23, 2147483632;
	neg.s32 	%r32, %r34;
	add.s64 	%rd2, %rd1, 64;
	mov.f64 	%fd83, 0d0000000000000000;
	mov.u32 	%r31, %r2;
$L__BB0_4:
	.pragma "nounroll";
	mul.wide.s32 	%rd6, %r31, 8;
	add.s64 	%rd7, %rd2, %rd6;
	ld.global.nc.v2.f32 	{%f1, %f2}, [%rd7+-64];
	mul.f32 	%f3, %f2, %f2;
	fma.rn.f32 	%f4, %f1, %f1, %f3;
	cvt.f64.f32 	%fd18, %f4;
	add.f64 	%fd19, %fd83, %fd18;
	ld.global.nc.v2.f32 	{%f5, %f6}, [%rd7+-56];
	mul.f32 	%f7, %f6, %f6;
	fma.rn.f32 	%f8, %f5, %f5, %f7;
	cvt.f64.f32 	%fd20, %f8;
	add.f64 	%fd21, %fd19, %fd20;
	ld.global.nc.v2.f32 	{%f9, %f10}, [%rd7+-48];
	mul.f32 	%f11, %f10, %f10;
	fma.rn.f32 	%f12, %f9, %f9, %f11;
	cvt.f64.f32 	%fd22, %f12;
	add.f64 	%fd23, %fd21, %fd22;
	ld.global.nc.v2.f32 	{%f13, %f14}, [%rd7+-40];
	mul.f32 	%f15, %f14, %f14;
	fma.rn.f32 	%f16, %f13, %f13, %f15;
	cvt.f64.f32 	%fd24, %f16;
	add.f64 	%fd25, %fd23, %fd24;
	ld.global.nc.v2.f32 	{%f17, %f18}, [%rd7+-32];
	mul.f32 	%f19, %f18, %f18;
	fma.rn.f32 	%f20, %f17, %f17, %f19;
	cvt.f64.f32 	%fd26, %f20;
	add.f64 	%fd27, %fd25, %fd26;
	ld.global.nc.v2.f32 	{%f21, %f22}, [%rd7+-24];
	mul.f32 	%f23, %f22, %f22;
	fma.rn.f32 	%f24, %f21, %f21, %f23;
	cvt.f64.f32 	%fd28, %f24;
	add.f64 	%fd29, %fd27, %fd28;
	ld.global.nc.v2.f32 	{%f25, %f26}, [%rd7+-16];
	mul.f32 	%f27, %f26, %f26;
	fma.rn.f32 	%f28, %f25, %f25, %f27;
	cvt.f64.f32 	%fd30, %f28;
	add.f64 	%fd31, %fd29, %fd30;
	ld.global.nc.v2.f32 	{%f29, %f30}, [%rd7+-8];
	mul.f32 	%f31, %f30, %f30;
	fma.rn.f32 	%f32, %f29, %f29, %f31;
	cvt.f64.f32 	%fd32, %f32;
	add.f64 	%fd33, %fd31, %fd32;
	ld.global.nc.v2.f32 	{%f33, %f34}, [%rd7];
	mul.f32 	%f35, %f34, %f34;
	fma.rn.f32 	%f36, %f33, %f33, %f35;
	cvt.f64.f32 	%fd34, %f36;
	add.f64 	%fd35, %fd33, %fd34;
	ld.global.nc.v2.f32 	{%f37, %f38}, [%rd7+8];
	mul.f32 	%f39, %f38, %f38;
	fma.rn.f32 	%f40, %f37, %f37, %f39;
	cvt.f64.f32 	%fd36, %f40;
	add.f64 	%fd37, %fd35, %fd36;
	ld.global.nc.v2.f32 	{%f41, %f42}, [%rd7+16];
	mul.f32 	%f43, %f42, %f42;
	fma.rn.f32 	%f44, %f41, %f41, %f43;
	cvt.f64.f32 	%fd38, %f44;
	add.f64 	%fd39, %fd37, %fd38;
	ld.global.nc.v2.f32 	{%f45, %f46}, [%rd7+24];
	mul.f32 	%f47, %f46, %f46;
	fma.rn.f32 	%f48, %f45, %f45, %f47;
	cvt.f64.f32 	%fd40, %f48;
	add.f64 	%fd41, %fd39, %fd40;
	ld.global.nc.v2.f32 	{%f49, %f50}, [%rd7+32];
	mul.f32 	%f51, %f50, %f50;
	fma.rn.f32 	%f52, %f49, %f49, %f51;
	cvt.f64.f32 	%fd42, %f52;
	add.f64 	%fd43, %fd41, %fd42;
	ld.global.nc.v2.f32 	{%f53, %f54}, [%rd7+40];
	mul.f32 	%f55, %f54, %f54;
	fma.rn.f32 	%f56, %f53, %f53, %f55;
	cvt.f64.f32 	%fd44, %f56;
	add.f64 	%fd45, %fd43, %fd44;
	ld.global.nc.v2.f32 	{%f57, %f58}, [%rd7+48];
	mul.f32 	%f59, %f58, %f58;
	fma.rn.f32 	%f60, %f57, %f57, %f59;
	cvt.f64.f32 	%fd46, %f60;
	add.f64 	%fd47, %fd45, %fd46;
	ld.global.nc.v2.f32 	{%f61, %f62}, [%rd7+56];
	mul.f32 	%f63, %f62, %f62;
	fma.rn.f32 	%f64, %f61, %f61, %f63;
	cvt.f64.f32 	%fd48, %f64;
	add.f64 	%fd83, %fd47, %fd48;
	add.s32 	%r32, %r32, 16;
	add.s32 	%r31, %r31, 16;
	setp.ne.s32 	%p4, %r32, 0;
	@%p4 bra 	$L__BB0_4;
$L__BB0_5:
	setp.eq.s32 	%p5, %r3, 0;
	@%p5 bra 	$L__BB0_14;
	and.b32  	%r11, %r23, 7;
	setp.lt.u32 	%p6, %r3, 8;
	@%p6 bra 	$L__BB0_8;
	add.s32 	%r29, %r34, %r2;
	mul.wide.s32 	%rd8, %r29, 8;
	add.s64 	%rd9, %rd1, %rd8;
	ld.global.nc.v2.f32 	{%f65, %f66}, [%rd9];
	mul.f32 	%f67, %f66, %f66;
	fma.rn.f32 	%f68, %f65, %f65, %f67;
	cvt.f64.f32 	%fd50, %f68;
	add.f64 	%fd51, %fd83, %fd50;
	ld.global.nc.v2.f32 	{%f69, %f70}, [%rd9+8];
	mul.f32 	%f71, %f70, %f70;
	fma.rn.f32 	%f72, %f69, %f69, %f71;
	cvt.f64.f32 	%fd52, %f72;
	add.f64 	%fd53, %fd51, %fd52;
	ld.global.nc.v2.f32 	{%f73, %f74}, [%rd9+16];
	mul.f32 	%f75, %f74, %f74;
	fma.rn.f32 	%f76, %f73, %f73, %f75;
	cvt.f64.f32 	%fd54, %f76;
	add.f64 	%fd55, %fd53, %fd54;
	ld.global.nc.v2.f32 	{%f77, %f78}, [%rd9+24];
	mul.f32 	%f79, %f78, %f78;
	fma.rn.f32 	%f80, %f77, %f77, %f79;
	cvt.f64.f32 	%fd56, %f80;
	add.f64 	%fd57, %fd55, %fd56;
	ld.global.nc.v2.f32 	{%f81, %f82}, [%rd9+32];
	mul.f32 	%f83, %f82, %f82;
	fma.rn.f32 	%f84, %f81, %f81, %f83;
	cvt.f64.f32 	%fd58, %f84;
	add.f64 	%fd59, %fd57, %fd58;
	ld.global.nc.v2.f32 	{%f85, %f86}, [%rd9+40];
	mul.f32 	%f87, %f86, %f86;
	fma.rn.f32 	%f88, %f85, %f85, %f87;
	cvt.f64.f32 	%fd60, %f88;
	add.f64 	%fd61, %fd59, %fd60;
	ld.global.nc.v2.f32 	{%f89, %f90}, [%rd9+48];
	mul.f32 	%f91, %f90, %f90;
	fma.rn.f32 	%f92, %f89, %f89, %f91;
	cvt.f64.f32 	%fd62, %f92;
	add.f64 	%fd63, %fd61, %fd62;
	ld.global.nc.v2.f32 	{%f93, %f94}, [%rd9+56];
	mul.f32 	%f95, %f94, %f94;
	fma.rn.f32 	%f96, %f93, %f93, %f95;
	cvt.f64.f32 	%fd64, %f96;
	add.f64 	%fd83, %fd63, %fd64;
	add.s32 	%r34, %r34, 8;
$L__BB0_8:
	setp.eq.s32 	%p7, %r11, 0;
	@%p7 bra 	$L__BB0_14;
	and.b32  	%r14, %r23, 3;
	setp.lt.u32 	%p8, %r11, 4;
	@%p8 bra 	$L__BB0_11;
	add.s32 	%r30, %r34, %r2;
	mul.wide.s32 	%rd10, %r30, 8;
	add.s64 	%rd11, %rd1, %rd10;
	ld.global.nc.v2.f32 	{%f97, %f98}, [%rd11];
	mul.f32 	%f99, %f98, %f98;
	fma.rn.f32 	%f100, %f97, %f97, %f99;
	cvt.f64.f32 	%fd66, %f100;
	add.f64 	%fd67, %fd83, %fd66;
	ld.global.nc.v2.f32 	{%f101, %f102}, [%rd11+8];
	mul.f32 	%f103, %f102, %f102;
	fma.rn.f32 	%f104, %f101, %f101, %f103;
	cvt.f64.f32 	%fd68, %f104;
	add.f64 	%fd69, %fd67, %fd68;
	ld.global.nc.v2.f32 	{%f105, %f106}, [%rd11+16];
	mul.f32 	%f107, %f106, %f106;
	fma.rn.f32 	%f108, %f105, %f105, %f107;
	cvt.f64.f32 	%fd70, %f108;
	add.f64 	%fd71, %fd69, %fd70;
	ld.global.nc.v2.f32 	{%f109, %f110}, [%rd11+24];
	mul.f32 	%f111, %f110, %f110;
	fma.rn.f32 	%f112, %f109, %f109, %f111;
	cvt.f64.f32 	%fd72, %f112;
	add.f64 	%fd83, %fd71, %fd72;
	add.s32 	%r34, %r34, 4;
$L__BB0_11:
	setp.eq.s32 	%p9, %r14, 0;
	@%p9 bra 	$L__BB0_14;
	add.s32 	%r37, %r34, %r2;
	neg.s32 	%r36, %r14;
$L__BB0_13:
	.pragma "nounroll";
	mul.wide.s32 	%rd12, %r37, 8;
	add.s64 	%rd13, %rd1, %rd12;
	ld.global.nc.v2.f32 	{%f113, %f114}, [%rd13];
	mul.f32 	%f115, %f114, %f114;
	fma.rn.f32 	%f116, %f113, %f113, %f115;
	cvt.f64.f32 	%fd73, %f116;
	add.f64 	%fd83, %fd83, %fd73;
	add.s32 	%r37, %r37, 1;
	add.s32 	%r36, %r36, 1;
	setp.ne.s32 	%p10, %r36, 0;
	@%p10 bra 	$L__BB0_13;
$L__BB0_14:
	cvta.to.global.u64 	%rd14, %rd3;
	mul.wide.s32 	%rd15, %r1, 8;
	add.s64 	%rd16, %rd14, %rd15;
	st.global.f64 	[%rd16], %fd83;
	cvta.to.global.u64 	%rd17, %rd4;
	atom.global.add.f64 	%fd74, [%rd17], %fd83;
$L__BB0_15:
	ret;

}
	// .globl	_Z26computeModWithInterferenceILi50EEvPK6float2PdS3_S3_PiS3_iii
.visible .entry _Z26computeModWithInterferenceILi50EEvPK6float2PdS3_S3_PiS3_iii(
	.param .u64 .ptr .align 1 _Z26computeModWithInterferenceILi50EEvPK6float2PdS3_S3_PiS3_iii_param_0,
	.param .u64 .ptr .align 1 _Z26computeModWithInterferenceILi50EEvPK6float2PdS3_S3_PiS3_iii_param_1,
	.param .u64 .ptr .align 1 _Z26computeModWithInterferenceILi50EEvPK6float2PdS3_S3_PiS3_iii_param_2,
	.param .u64 .ptr .align 1 _Z26computeModWithInterferenceILi50EEvPK6float2PdS3_S3_PiS3_iii_param_3,
	.param .u64 .ptr .align 1 _Z26computeModWithInterferenceILi50EEvPK6float2PdS3_S3_PiS3_iii_param_4,
	.param .u64 .ptr .align 1 _Z26computeModWithInterferenceILi50EEvPK6float2PdS3_S3_PiS3_iii_param_5,
	.param .u32 _Z26computeModWithInterferenceILi50EEvPK6float2PdS3_S3_PiS3_iii_param_6,
	.param .u32 _Z26computeModWithInterferenceILi50EEvPK6float2PdS3_S3_PiS3_iii_param_7,
	.param .u32 _Z26computeModWithInterferenceILi50EEvPK6float2PdS3_S3_PiS3_iii_param_8
)
{
	.local .align 16 .b8 	__local_depot1[11008];
	.reg .b64 	%SP;
	.reg .b64 	%SPL;
	.reg .pred 	%p<61>;
	.reg .b16 	%rs<9>;
	.reg .b32 	%r<270>;
	.reg .b32 	%f<73>;
	.reg .b64 	%rd<214>;
	.reg .b64 	%fd<342>;

	mov.u64 	%SPL, __local_depot1;
	cvta.local.u64 	%SP, %SPL;
	ld.param.u64 	%rd29, [_Z26computeModWithInterferenceILi50EEvPK6float2PdS3_S3_PiS3_iii_param_0];
	ld.param.u64 	%rd30, [_Z26computeModWithInterferenceILi50EEvPK6float2PdS3_S3_PiS3_iii_param_1];
	ld.param.u64 	%rd31, [_Z26computeModWithInterferenceILi50EEvPK6float2PdS3_S3_PiS3_iii_param_2];
	ld.param.u64 	%rd32, [_Z26computeModWithInterferenceILi50EEvPK6float2PdS3_S3_PiS3_iii_param_3];
	ld.param.u64 	%rd27, [_Z26computeModWithInterferenceILi50EEvPK6float2PdS3_S3_PiS3_iii_param_4];
	ld.param.u64 	%rd28, [_Z26computeModWithInterferenceILi50EEvPK6float2PdS3_S3_PiS3_iii_param_5];
	ld.param.u32 	%r92, [_Z26computeModWithInterferenceILi50EEvPK6float2PdS3_S3_PiS3_iii_param_6];
	ld.param.u32 	%r93, [_Z26computeModWithInterferenceILi50EEvPK6float2PdS3_S3_PiS3_iii_param_7];
	ld.param.u32 	%r94, [_Z26computeModWithInterferenceILi50EEvPK6float2PdS3_S3_PiS3_iii_param_8];
	cvta.to.global.u64 	%rd1, %rd29;
	cvta.to.global.u64 	%rd2, %rd30;
	cvta.to.global.u64 	%rd3, %rd31;
	cvta.to.global.u64 	%rd4, %rd32;
	add.u64 	%rd5, %SPL, 0;
	add.u64 	%rd6, %SPL, 400;
	add.u64 	%rd7, %SPL, 800;
	mov.u32 	%r95, %ctaid.x;
	mov.u32 	%r96, %ntid.x;
	mov.u32 	%r97, %tid.x;
	mad.lo.s32 	%r1, %r95, %r96, %r97;
	setp.ge.s32 	%p1, %r1, %r93;
	@%p1 bra 	$L__BB1_93;
	cvta.to.global.u64 	%rd36, %rd28;
	mad.lo.s32 	%r2, %r92, %r92, %r92;
	shr.u32 	%r98, %r2, 31;
	add.s32 	%r99, %r2, %r98;
	shr.s32 	%r3, %r99, 1;
	ld.global.f64 	%fd1, [%rd36];
	setp.le.f64 	%p2, %fd1, 0d0000000000000000;
	@%p2 bra 	$L__BB1_93;
	setp.gt.s32 	%p3, %r92, 50;
	@%p3 bra 	$L__BB1_94;
	setp.lt.s32 	%p4, %r2, 2;
	@%p4 bra 	$L__BB1_16;
	add.s32 	%r101, %r3, -1;
	and.b32  	%r4, %r3, 15;
	setp.lt.u32 	%p5, %r101, 15;
	mov.b32 	%r237, 0;
	@%p5 bra 	$L__BB1_7;
	and.b32  	%r237, %r3, 1073741808;
	mov.b32 	%r262, 0;
$L__BB1_6:
	.pragma "nounroll";
	mul.wide.u32 	%rd37, %r262, 8;
	add.s64 	%rd38, %rd7, %rd37;
	mov.b64 	%rd39, 0;
	st.local.u64 	[%rd38], %rd39;
	st.local.u64 	[%rd38+8], %rd39;
	st.local.u64 	[%rd38+16], %rd39;
	st.local.u64 	[%rd38+24], %rd39;
	st.local.u64 	[%rd38+32], %rd39;
	st.local.u64 	[%rd38+40], %rd39;
	st.local.u64 	[%rd38+48], %rd39;
	st.local.u64 	[%rd38+56], %rd39;
	st.local.u64 	[%rd38+64], %rd39;
	st.local.u64 	[%rd38+72], %rd39;
	st.local.u64 	[%rd38+80], %rd39;
	st.local.u64 	[%rd38+88], %rd39;
	st.local.u64 	[%rd38+96], %rd39;
	st.local.u64 	[%rd38+104], %rd39;
	st.local.u64 	[%rd38+112], %rd39;
	st.local.u64 	[%rd38+120], %rd39;
	add.s32 	%r262, %r262, 16;
	setp.eq.s32 	%p6, %r262, %r237;
	@%p6 bra 	$L__BB1_7;
	bra.uni 	$L__BB1_6;
$L__BB1_7:
	setp.eq.s32 	%p7, %r4, 0;
	@%p7 bra 	$L__BB1_16;
	and.b32  	%r7, %r3, 7;
	setp.lt.u32 	%p8, %r4, 8;
	@%p8 bra 	$L__BB1_10;
	mul.wide.u32 	%rd40, %r237, 8;
	add.s64 	%rd41, %rd7, %rd40;
	mov.b64 	%rd42, 0;
	st.local.u64 	[%rd41], %rd42;
	st.local.u64 	[%rd41+8], %rd42;
	st.local.u64 	[%rd41+16], %rd42;
	st.local.u64 	[%rd41+24], %rd42;
	st.local.u64 	[%rd41+32], %rd42;
	st.local.u64 	[%rd41+40], %rd42;
	st.local.u64 	[%rd41+48], %rd42;
	st.local.u64 	[%rd41+56], %rd42;
	add.s32 	%r237, %r237, 8;
$L__BB1_10:
	setp.eq.s32 	%p9, %r7, 0;
	@%p9 bra 	$L__BB1_16;
	and.b32  	%r10, %r3, 3;
	setp.lt.u32 	%p10, %r7, 4;
	@%p10 bra 	$L__BB1_13;
	mul.wide.u32 	%rd43, %r237, 8;
	add.s64 	%rd44, %rd7, %rd43;
	mov.b64 	%rd45, 0;
	st.local.u64 	[%rd44], %rd45;
	st.local.u64 	[%rd44+8], %rd45;
	st.local.u64 	[%rd44+16], %rd45;
	st.local.u64 	[%rd44+24], %rd45;
	add.s32 	%r237, %r237, 4;
$L__BB1_13:
	setp.eq.s32 	%p11, %r10, 0;
	@%p11 bra 	$L__BB1_16;
	mov.b32 	%r241, 0;
$L__BB1_15:
	.pragma "nounroll";
	mul.wide.u32 	%rd46, %r237, 8;
	add.s64 	%rd47, %rd7, %rd46;
	mov.b64 	%rd48, 0;
	st.local.u64 	[%rd47], %rd48;
	add.s32 	%r237, %r237, 1;
	add.s32 	%r241, %r241, 1;
	setp.ne.s32 	%p12, %r241, %r10;
	@%p12 bra 	$L__BB1_15;
$L__BB1_16:
	min.s32 	%r104, %r94, %r92;
	setp.lt.s32 	%p13, %r104, 1;
	@%p13 bra 	$L__BB1_80;
	and.b32  	%r17, %r92, 15;
	add.s32 	%r18, %r17, -1;
	and.b32  	%r19, %r92, 7;
	add.s32 	%r20, %r19, -1;
	cvt.u16.u32 	%rs1, %r92;
	and.b32  	%r21, %r92, 3;
	and.b32  	%r22, %r92, 2147483632;
	and.b32  	%r23, %r92, 2147483640;
	and.b32  	%r24, %r92, 1;
	neg.s32 	%r25, %r22;
	cvta.to.global.u64 	%rd8, %rd27;
	mov.b32 	%r242, 0;
$L__BB1_18:
	setp.lt.u32 	%p14, %r92, 16;
	mov.b32 	%r245, 0;
	@%p14 bra 	$L__BB1_21;
	add.s64 	%rd211, %rd5, 64;
	add.s64 	%rd210, %rd6, 64;
	mov.u32 	%r243, %r25;
$L__BB1_20:
	.pragma "nounroll";
	mov.f64 	%fd40, 0d0000000000000000;
	st.local.v2.f64 	[%rd211+-64], {%fd40, %fd40};
	st.local.v2.f64 	[%rd210+-64], {%fd40, %fd40};
	st.local.v2.f64 	[%rd211+-48], {%fd40, %fd40};
	st.local.v2.f64 	[%rd210+-48], {%fd40, %fd40};
	st.local.v2.f64 	[%rd211+-32], {%fd40, %fd40};
	st.local.v2.f64 	[%rd210+-32], {%fd40, %fd40};
	st.local.v2.f64 	[%rd211+-16], {%fd40, %fd40};
	st.local.v2.f64 	[%rd210+-16], {%fd40, %fd40};
	st.local.v2.f64 	[%rd211], {%fd40, %fd40};
	st.local.v2.f64 	[%rd210], {%fd40, %fd40};
	st.local.v2.f64 	[%rd211+16], {%fd40, %fd40};
	st.local.v2.f64 	[%rd210+16], {%fd40, %fd40};
	st.local.v2.f64 	[%rd211+32], {%fd40, %fd40};
	st.local.v2.f64 	[%rd210+32], {%fd40, %fd40};
	st.local.v2.f64 	[%rd211+48], {%fd40, %fd40};
	st.local.v2.f64 	[%rd210+48], {%fd40, %fd40};
	add.s32 	%r243, %r243, 16;
	add.s64 	%rd211, %rd211, 128;
	add.s64 	%rd210, %rd210, 128;
	setp.ne.s32 	%p15, %r243, 0;
	mov.u32 	%r245, %r22;
	@%p15 bra 	$L__BB1_20;
$L__BB1_21:
	setp.eq.s32 	%p16, %r17, 0;
	@%p16 bra 	$L__BB1_31;
	setp.lt.u32 	%p17, %r18, 7;
	@%p17 bra 	$L__BB1_24;
	mul.wide.u32 	%rd49, %r245, 8;
	add.s64 	%rd50, %rd5, %rd49;
	mov.b64 	%rd51, 0;
	st.local.u64 	[%rd50], %rd51;
	add.s64 	%rd52, %rd6, %rd49;
	st.local.u64 	[%rd52], %rd51;
	st.local.u64 	[%rd50+8], %rd51;
	st.local.u64 	[%rd52+8], %rd51;
	st.local.u64 	[%rd50+16], %rd51;
	st.local.u64 	[%rd52+16], %rd51;
	st.local.u64 	[%rd50+24], %rd51;
	st.local.u64 	[%rd52+24], %rd51;
	st.local.u64 	[%rd50+32], %rd51;
	st.local.u64 	[%rd52+32], %rd51;
	st.local.u64 	[%rd50+40], %rd51;
	st.local.u64 	[%rd52+40], %rd51;
	st.local.u64 	[%rd50+48], %rd51;
	st.local.u64 	[%rd52+48], %rd51;
	st.local.u64 	[%rd50+56], %rd51;
	st.local.u64 	[%rd52+56], %rd51;
	add.s32 	%r245, %r245, 8;
$L__BB1_24:
	setp.eq.s32 	%p18, %r19, 0;
	@%p18 bra 	$L__BB1_31;
	setp.lt.u32 	%p19, %r20, 3;
	@%p19 bra 	$L__BB1_27;
	mul.wide.u32 	%rd53, %r245, 8;
	add.s64 	%rd54, %rd5, %rd53;
	mov.b64 	%rd55, 0;
	st.local.u64 	[%rd54], %rd55;
	add.s64 	%rd56, %rd6, %rd53;
	st.local.u64 	[%rd56], %rd55;
	st.local.u64 	[%rd54+8], %rd55;
	st.local.u64 	[%rd56+8], %rd55;
	st.local.u64 	[%rd54+16], %rd55;
	st.local.u64 	[%rd56+16], %rd55;
	st.local.u64 	[%rd54+24], %rd55;
	st.local.u64 	[%rd56+24], %rd55;
	add.s32 	%r245, %r245, 4;
$L__BB1_27:
	setp.eq.s32 	%p20, %r21, 0;
	@%p20 bra 	$L__BB1_31;
	setp.eq.s32 	%p21, %r21, 1;
	mul.wide.u32 	%rd57, %r245, 8;
	add.s64 	%rd15, %rd5, %rd57;
	mov.b64 	%rd58, 0;
	st.local.u64 	[%rd15], %rd58;
	add.s64 	%rd16, %rd6, %rd57;
	st.local.u64 	[%rd16], %rd58;
	@%p21 bra 	$L__BB1_31;
	setp.eq.s32 	%p22, %r21, 2;
	mov.b64 	%rd59, 0;
	st.local.u64 	[%rd15+8], %rd59;
	st.local.u64 	[%rd16+8], %rd59;
	@%p22 bra 	$L__BB1_31;
	mov.b64 	%rd60, 0;
	st.local.u64 	[%rd15+16], %rd60;
	st.local.u64 	[%rd16+16], %rd60;
$L__BB1_31:
	mov.b32 	%r247, 0;
	mov.u32 	%r248, %r247;
$L__BB1_32:
	mul.wide.u32 	%rd61, %r247, 4;
	add.s64 	%rd62, %rd8, %rd61;
	ld.global.u32 	%r36, [%rd62];
	setp.lt.s32 	%p23, %r36, 1;
	@%p23 bra 	$L__BB1_45;
	mul.wide.u32 	%rd63, %r247, 8;
	add.s64 	%rd17, %rd5, %rd63;
	add.s64 	%rd18, %rd6, %rd63;
	ld.local.f64 	%fd336, [%rd17];
	ld.local.f64 	%fd337, [%rd18];
	and.b32  	%r37, %r36, 7;
	setp.lt.u32 	%p24, %r36, 8;
	mov.b32 	%r251, 0;
	@%p24 bra 	$L__BB1_36;
	and.b32  	%r251, %r36, 2147483640;
	mov.b32 	%r249, 0;
$L__BB1_35:
	.pragma "nounroll";
	add.s32 	%r110, %r249, %r248;
	mad.lo.s32 	%r111, %r110, %r93, %r1;
	mad.lo.s32 	%r112, %r111, %r94, %r242;
	mul.wide.s32 	%rd64, %r112, 8;
	add.s64 	%rd65, %rd1, %rd64;
	ld.global.nc.v2.f32 	{%f1, %f2}, [%rd65];
	cvt.f64.f32 	%fd42, %f1;
	add.f64 	%fd43, %fd336, %fd42;
	cvt.f64.f32 	%fd44, %f2;
	add.f64 	%fd45, %fd337, %fd44;
	add.s32 	%r113, %r111, %r93;
	mad.lo.s32 	%r114, %r113, %r94, %r242;
	mul.wide.s32 	%rd66, %r114, 8;
	add.s64 	%rd67, %rd1, %rd66;
	ld.global.nc.v2.f32 	{%f3, %f4}, [%rd67];
	cvt.f64.f32 	%fd46, %f3;
	add.f64 	%fd47, %fd43, %fd46;
	cvt.f64.f32 	%fd48, %f4;
	add.f64 	%fd49, %fd45, %fd48;
	add.s32 	%r115, %r113, %r93;
	mad.lo.s32 	%r116, %r115, %r94, %r242;
	mul.wide.s32 	%rd68, %r116, 8;
	add.s64 	%rd69, %rd1, %rd68;
	ld.global.nc.v2.f32 	{%f5, %f6}, [%rd69];
	cvt.f64.f32 	%fd50, %f5;
	add.f64 	%fd51, %fd47, %fd50;
	cvt.f64.f32 	%fd52, %f6;
	add.f64 	%fd53, %fd49, %fd52;
	add.s32 	%r117, %r115, %r93;
	mad.lo.s32 	%r118, %r117, %r94, %r242;
	mul.wide.s32 	%rd70, %r118, 8;
	add.s64 	%rd71, %rd1, %rd70;
	ld.global.nc.v2.f32 	{%f7, %f8}, [%rd71];
	cvt.f64.f32 	%fd54, %f7;
	add.f64 	%fd55, %fd51, %fd54;
	cvt.f64.f32 	%fd56, %f8;
	add.f64 	%fd57, %fd53, %fd56;
	add.s32 	%r119, %r117, %r93;
	mad.lo.s32 	%r120, %r119, %r94, %r242;
	mul.wide.s32 	%rd72, %r120, 8;
	add.s64 	%rd73, %rd1, %rd72;
	ld.global.nc.v2.f32 	{%f9, %f10}, [%rd73];
	cvt.f64.f32 	%fd58, %f9;
	add.f64 	%fd59, %fd55, %fd58;
	cvt.f64.f32 	%fd60, %f10;
	add.f64 	%fd61, %fd57, %fd60;
	add.s32 	%r121, %r119, %r93;
	mad.lo.s32 	%r122, %r121, %r94, %r242;
	mul.wide.s32 	%rd74, %r122, 8;
	add.s64 	%rd75, %rd1, %rd74;
	ld.global.nc.v2.f32 	{%f11, %f12}, [%rd75];
	cvt.f64.f32 	%fd62, %f11;
	add.f64 	%fd63, %fd59, %fd62;
	cvt.f64.f32 	%fd64, %f12;
	add.f64 	%fd65, %fd61, %fd64;
	add.s32 	%r123, %r121, %r93;
	mad.lo.s32 	%r124, %r123, %r94, %r242;
	mul.wide.s32 	%rd76, %r124, 8;
	add.s64 	%rd77, %rd1, %rd76;
	ld.global.nc.v2.f32 	{%f13, %f14}, [%rd77];
	cvt.f64.f32 	%fd66, %f13;
	add.f64 	%fd67, %fd63, %fd66;
	cvt.f64.f32 	%fd68, %f14;
	add.f64 	%fd69, %fd65, %fd68;
	add.s32 	%r125, %r123, %r93;
	mad.lo.s32 	%r126, %r125, %r94, %r242;
	mul.wide.s32 	%rd78, %r126, 8;
	add.s64 	%rd79, %rd1, %rd78;
	ld.global.nc.v2.f32 	{%f15, %f16}, [%rd79];
	cvt.f64.f32 	%fd70, %f15;
	add.f64 	%fd336, %fd67, %fd70;
	cvt.f64.f32 	%fd71, %f16;
	add.f64 	%fd337, %fd69, %fd71;
	add.s32 	%r249, %r249, 8;
	setp.ne.s32 	%p25, %r249, %r251;
	@%p25 bra 	$L__BB1_35;
$L__BB1_36:
	setp.eq.s32 	%p26, %r37, 0;
	@%p26 bra 	$L__BB1_44;
	and.b32  	%r42, %r36, 3;
	setp.lt.u32 	%p27, %r37, 4;
	@%p27 bra 	$L__BB1_39;
	add.s32 	%r127, %r251, %r248;
	mad.lo.s32 	%r128, %r127, %r93, %r1;
	mad.lo.s32 	%r129, %r128, %r94, %r242;
	mul.wide.s32 	%rd80, %r129, 8;
	add.s64 	%rd81, %rd1, %rd80;
	ld.global.nc.v2.f32 	{%f17, %f18}, [%rd81];
	cvt.f64.f32 	%fd73, %f17;
	add.f64 	%fd74, %fd336, %fd73;
	cvt.f64.f32 	%fd75, %f18;
	add.f64 	%fd76, %fd337, %fd75;
	add.s32 	%r130, %r128, %r93;
	mad.lo.s32 	%r131, %r130, %r94, %r242;
	mul.wide.s32 	%rd82, %r131, 8;
	add.s64 	%rd83, %rd1, %rd82;
	ld.global.nc.v2.f32 	{%f19, %f20}, [%rd83];
	cvt.f64.f32 	%fd77, %f19;
	add.f64 	%fd78, %fd74, %fd77;
	cvt.f64.f32 	%fd79, %f20;
	add.f64 	%fd80, %fd76, %fd79;
	add.s32 	%r132, %r130, %r93;
	mad.lo.s32 	%r133, %r132, %r94, %r242;
	mul.wide.s32 	%rd84, %r133, 8;
	add.s64 	%rd85, %rd1, %rd84;
	ld.global.nc.v2.f32 	{%f21, %f22}, [%rd85];
	cvt.f64.f32 	%fd81, %f21;
	add.f64 	%fd82, %fd78, %fd81;
	cvt.f64.f32 	%fd83, %f22;
	add.f64 	%fd84, %fd80, %fd83;
	add.s32 	%r134, %r132, %r93;
	mad.lo.s32 	%r135, %r134, %r94, %r242;
	mul.wide.s32 	%rd86, %r135, 8;
	add.s64 	%rd87, %rd1, %rd86;
	ld.global.nc.v2.f32 	{%f23, %f24}, [%rd87];
	cvt.f64.f32 	%fd85, %f23;
	add.f64 	%fd336, %fd82, %fd85;
	cvt.f64.f32 	%fd86, %f24;
	add.f64 	%fd337, %fd84, %fd86;
	add.s32 	%r251, %r251, 4;
$L__BB1_39:
	setp.eq.s32 	%p28, %r42, 0;
	@%p28 bra 	$L__BB1_44;
	setp.eq.s32 	%p29, %r42, 1;
	@%p29 bra 	$L__BB1_42;
	add.s32 	%r136, %r251, %r248;
	mad.lo.s32 	%r137, %r136, %r93, %r1;
	mad.lo.s32 	%r138, %r137, %r94, %r242;
	mul.wide.s32 	%rd88, %r138, 8;
	add.s64 	%rd89, %rd1, %rd88;
	ld.global.nc.v2.f32 	{%f25, %f26}, [%rd89];
	cvt.f64.f32 	%fd88, %f25;
	add.f64 	%fd89, %fd336, %fd88;
	cvt.f64.f32 	%fd90, %f26;
	add.f64 	%fd91, %fd337, %fd90;
	add.s32 	%r139, %r137, %r93;
	mad.lo.s32 	%r140, %r139, %r94, %r242;
	mul.wide.s32 	%rd90, %r140, 8;
	add.s64 	%rd91, %rd1, %rd90;
	ld.global.nc.v2.f32 	{%f27, %f28}, [%rd91];
	cvt.f64.f32 	%fd92, %f27;
	add.f64 	%fd336, %fd89, %fd92;
	cvt.f64.f32 	%fd93, %f28;
	add.f64 	%fd337, %fd91, %fd93;
	add.s32 	%r251, %r251, 2;
$L__BB1_42:
	and.b32  	%r141, %r36, 1;
	setp.eq.b32 	%p30, %r141, 1;
	not.pred 	%p31, %p30;
	@%p31 bra 	$L__BB1_44;
	add.s32 	%r142, %r251, %r248;
	mad.lo.s32 	%r143, %r142, %r93, %r1;
	mad.lo.s32 	%r144, %r143, %r94, %r242;
	mul.wide.s32 	%rd92, %r144, 8;
	add.s64 	%rd93, %rd1, %rd92;
	ld.global.nc.v2.f32 	{%f29, %f30}, [%rd93];
	cvt.f64.f32 	%fd94, %f29;
	add.f64 	%fd336, %fd336, %fd94;
	cvt.f64.f32 	%fd95, %f30;
	add.f64 	%fd337, %fd337, %fd95;
$L__BB1_44:
	st.local.f64 	[%rd17], %fd336;
	st.local.f64 	[%rd18], %fd337;
$L__BB1_45:
	add.s32 	%r248, %r36, %r248;
	add.s32 	%r247, %r247, 1;
	setp.ne.s32 	%p32, %r247, %r92;
	@%p32 bra 	$L__BB1_32;
	setp.lt.u32 	%p33, %r92, 8;
	mov.b32 	%r255, 0;
	@%p33 bra 	$L__BB1_49;
	mov.b32 	%r253, 0;
$L__BB1_48:
	.pragma "nounroll";
	mul.wide.u32 	%rd94, %r253, 8;
	add.s64 	%rd95, %rd5, %rd94;
	ld.local.v2.f64 	{%fd96, %fd97}, [%rd95];
	add.s64 	%rd96, %rd6, %rd94;
	ld.local.v2.f64 	{%fd98, %fd99}, [%rd96];
	mul.f64 	%fd100, %fd98, %fd98;
	fma.rn.f64 	%fd101, %fd96, %fd96, %fd100;
	mad.lo.s32 	%r147, %r253, %r93, %r1;
	mul.wide.s32 	%rd97, %r147, 8;
	add.s64 	%rd98, %rd2, %rd97;
	ld.global.f64 	%fd102, [%rd98];
	add.f64 	%fd103, %fd102, %fd101;
	st.global.f64 	[%rd98], %fd103;
	mul.f64 	%fd104, %fd99, %fd99;
	fma.rn.f64 	%fd105, %fd97, %fd97, %fd104;
	mul.wide.s32 	%rd99, %r93, 8;
	add.s64 	%rd100, %rd98, %rd99;
	ld.global.f64 	%fd106, [%rd100];
	add.f64 	%fd107, %fd106, %fd105;
	st.global.f64 	[%rd100], %fd107;
	ld.local.v2.f64 	{%fd108, %fd109}, [%rd95+16];
	ld.local.v2.f64 	{%fd110, %fd111}, [%rd96+16];
	mul.f64 	%fd112, %fd110, %fd110;
	fma.rn.f64 	%fd113, %fd108, %fd108, %fd112;
	add.s64 	%rd101, %rd100, %rd99;
	ld.global.f64 	%fd114, [%rd101];
	add.f64 	%fd115, %fd114, %fd113;
	st.global.f64 	[%rd101], %fd115;
	mul.f64 	%fd116, %fd111, %fd111;
	fma.rn.f64 	%fd117, %fd109, %fd109, %fd116;
	add.s64 	%rd102, %rd101, %rd99;
	ld.global.f64 	%fd118, [%rd102];
	add.f64 	%fd119, %fd118, %fd117;
	st.global.f64 	[%rd102], %fd119;
	ld.local.v2.f64 	{%fd120, %fd121}, [%rd95+32];
	ld.local.v2.f64 	{%fd122, %fd123}, [%rd96+32];
	mul.f64 	%fd124, %fd122, %fd122;
	fma.rn.f64 	%fd125, %fd120, %fd120, %fd124;
	add.s64 	%rd103, %rd102, %rd99;
	ld.global.f64 	%fd126, [%rd103];
	add.f64 	%fd127, %fd126, %fd125;
	st.global.f64 	[%rd103], %fd127;
	mul.f64 	%fd128, %fd123, %fd123;
	fma.rn.f64 	%fd129, %fd121, %fd121, %fd128;
	add.s64 	%rd104, %rd103, %rd99;
	ld.global.f64 	%fd130, [%rd104];
	add.f64 	%fd131, %fd130, %fd129;
	st.global.f64 	[%rd104], %fd131;
	ld.local.v2.f64 	{%fd132, %fd133}, [%rd95+48];
	ld.local.v2.f64 	{%fd134, %fd135}, [%rd96+48];
	mul.f64 	%fd136, %fd134, %fd134;
	fma.rn.f64 	%fd137, %fd132, %fd132, %fd136;
	add.s64 	%rd105, %rd104, %rd99;
	ld.global.f64 	%fd138, [%rd105];
	add.f64 	%fd139, %fd138, %fd137;
	st.global.f64 	[%rd105], %fd139;
	mul.f64 	%fd140, %fd135, %fd135;
	fma.rn.f64 	%fd141, %fd133, %fd133, %fd140;
	add.s64 	%rd106, %rd105, %rd99;
	ld.global.f64 	%fd142, [%rd106];
	add.f64 	%fd143, %fd142, %fd141;
	st.global.f64 	[%rd106], %fd143;
	add.s32 	%r253, %r253, 8;
	setp.ne.s32 	%p34, %r253, %r23;
	mov.u32 	%r255, %r23;
	@%p34 bra 	$L__BB1_48;
$L__BB1_49:
	setp.eq.s32 	%p35, %r19, 0;
	@%p35 bra 	$L__BB1_57;
	setp.lt.u32 	%p36, %r20, 3;
	@%p36 bra 	$L__BB1_52;
	mul.wide.u32 	%rd107, %r255, 8;
	add.s64 	%rd108, %rd5, %rd107;
	ld.local.f64 	%fd144, [%rd108];
	add.s64 	%rd109, %rd6, %rd107;
	ld.local.f64 	%fd145, [%rd109];
	mul.f64 	%fd146, %fd145, %fd145;
	fma.rn.f64 	%fd147, %fd144, %fd144, %fd146;
	mad.lo.s32 	%r148, %r255, %r93, %r1;
	mul.wide.s32 	%rd110, %r148, 8;
	add.s64 	%rd111, %rd2, %rd110;
	ld.global.f64 	%fd148, [%rd111];
	add.f64 	%fd149, %fd148, %fd147;
	st.global.f64 	[%rd111], %fd149;
	ld.local.f64 	%fd150, [%rd108+8];
	ld.local.f64 	%fd151, [%rd109+8];
	mul.f64 	%fd152, %fd151, %fd151;
	fma.rn.f64 	%fd153, %fd150, %fd150, %fd152;
	mul.wide.s32 	%rd112, %r93, 8;
	add.s64 	%rd113, %rd111, %rd112;
	ld.global.f64 	%fd154, [%rd113];
	add.f64 	%fd155, %fd154, %fd153;
	st.global.f64 	[%rd113], %fd155;
	ld.local.f64 	%fd156, [%rd108+16];
	ld.local.f64 	%fd157, [%rd109+16];
	mul.f64 	%fd158, %fd157, %fd157;
	fma.rn.f64 	%fd159, %fd156, %fd156, %fd158;
	add.s64 	%rd114, %rd113, %rd112;
	ld.global.f64 	%fd160, [%rd114];
	add.f64 	%fd161, %fd160, %fd159;
	st.global.f64 	[%rd114], %fd161;
	ld.local.f64 	%fd162, [%rd108+24];
	ld.local.f64 	%fd163, [%rd109+24];
	mul.f64 	%fd164, %fd163, %fd163;
	fma.rn.f64 	%fd165, %fd162, %fd162, %fd164;
	add.s64 	%rd115, %rd114, %rd112;
	ld.global.f64 	%fd166, [%rd115];
	add.f64 	%fd167, %fd166, %fd165;
	st.global.f64 	[%rd115], %fd167;
	add.s32 	%r255, %r255, 4;
$L__BB1_52:
	setp.eq.s32 	%p37, %r21, 0;
	@%p37 bra 	$L__BB1_57;
	setp.eq.s32 	%p38, %r21, 1;
	@%p38 bra 	$L__BB1_55;
	mul.wide.u32 	%rd116, %r255, 8;
	add.s64 	%rd117, %rd5, %rd116;
	ld.local.f64 	%fd168, [%rd117];
	add.s64 	%rd118, %rd6, %rd116;
	ld.local.f64 	%fd169, [%rd118];
	mul.f64 	%fd170, %fd169, %fd169;
	fma.rn.f64 	%fd171, %fd168, %fd168, %fd170;
	mad.lo.s32 	%r149, %r255, %r93, %r1;
	mul.wide.s32 	%rd119, %r149, 8;
	add.s64 	%rd120, %rd2, %rd119;
	ld.global.f64 	%fd172, [%rd120];
	add.f64 	%fd173, %fd172, %fd171;
	st.global.f64 	[%rd120], %fd173;
	ld.local.f64 	%fd174, [%rd117+8];
	ld.local.f64 	%fd175, [%rd118+8];
	mul.f64 	%fd176, %fd175, %fd175;
	fma.rn.f64 	%fd177, %fd174, %fd174, %fd176;
	mul.wide.s32 	%rd121, %r93, 8;
	add.s64 	%rd122, %rd120, %rd121;
	ld.global.f64 	%fd178, [%rd122];
	add.f64 	%fd179, %fd178, %fd177;
	st.global.f64 	[%rd122], %fd179;
	add.s32 	%r255, %r255, 2;
$L__BB1_55:
	setp.eq.s32 	%p39, %r24, 0;
	@%p39 bra 	$L__BB1_57;
	mul.wide.u32 	%rd123, %r255, 8;
	add.s64 	%rd124, %rd5, %rd123;
	ld.local.f64 	%fd180, [%rd124];
	add.s64 	%rd125, %rd6, %rd123;
	ld.local.f64 	%fd181, [%rd125];
	mul.f64 	%fd182, %fd181, %fd181;
	fma.rn.f64 	%fd183, %fd180, %fd180, %fd182;
	mad.lo.s32 	%r150, %r255, %r93, %r1;
	mul.wide.s32 	%rd126, %r150, 8;
	add.s64 	%rd127, %rd2, %rd126;
	ld.global.f64 	%fd184, [%rd127];
	add.f64 	%fd185, %fd184, %fd183;
	st.global.f64 	[%rd127], %fd185;
$L__BB1_57:
	mov.b32 	%r257, 0;
	mov.b16 	%rs8, 0;
$L__BB1_58:
	sub.s32 	%r57, %r92, %r257;
	mul.wide.u32 	%rd128, %r257, 8;
	add.s64 	%rd19, %rd5, %rd128;
	add.s64 	%rd20, %rd6, %rd128;
	sub.s32 	%r152, %r257, %r92;
	setp.gt.u32 	%p40, %r152, -4;
	mov.u32 	%r260, %r257;
	@%p40 bra 	$L__BB1_64;
	and.b32  	%r58, %r57, -4;
	mov.b32 	%r259, 0;
	mov.u32 	%r260, %r257;
$L__BB1_60:
	.pragma "nounroll";
	setp.eq.s32 	%p41, %r257, %r260;
	@%p41 bra 	$L__BB1_62;
	ld.local.f64 	%fd186, [%rd19];
	cvt.rn.f32.f64 	%f31, %fd186;
	ld.local.f64 	%fd187, [%rd20];
	cvt.rn.f32.f64 	%f32, %fd187;
	mul.wide.u32 	%rd129, %r260, 8;
	add.s64 	%rd130, %rd5, %rd129;
	ld.local.f64 	%fd188, [%rd130];
	cvt.rn.f32.f64 	%f33, %fd188;
	add.s64 	%rd131, %rd6, %rd129;
	ld.local.f64 	%fd189, [%rd131];
	cvt.rn.f32.f64 	%f34, %fd189;
	mul.f32 	%f35, %f32, %f34;
	fma.rn.f32 	%f36, %f31, %f33, %f35;
	cvt.f64.f32 	%fd190, %f36;
	add.f64 	%fd338, %fd190, %fd190;
	bra.uni 	$L__BB1_63;
$L__BB1_62:
	ld.local.f64 	%fd191, [%rd19];
	ld.local.f64 	%fd192, [%rd20];
	mul.f64 	%fd193, %fd192, %fd192;
	fma.rn.f64 	%fd338, %fd191, %fd191, %fd193;
$L__BB1_63:
	div.rn.f64 	%fd194, %fd338, %fd1;
	min.s32 	%r154, %r257, %r260;
	add.s32 	%r155, %r154, -1;
	mul.lo.s32 	%r156, %r155, %r154;
	shr.u32 	%r157, %r156, 31;
	add.s32 	%r158, %r156, %r157;
	shr.s32 	%r159, %r158, 1;
	max.s32 	%r160, %r257, %r260;
	sub.s32 	%r161, %r160, %r154;
	mad.lo.s32 	%r162, %r154, %r92, %r161;
	sub.s32 	%r163, %r162, %r159;
	mul.wide.s32 	%rd132, %r163, 8;
	add.s64 	%rd133, %rd3, %rd132;
	atom.global.add.f64 	%fd195, [%rd133], %fd194;
	add.s64 	%rd134, %rd7, %rd132;
	ld.local.f64 	%fd196, [%rd134];
	add.f64 	%fd197, %fd194, %fd196;
	st.local.f64 	[%rd134], %fd197;
	add.s32 	%r164, %r260, 1;
	ld.local.f64 	%fd198, [%rd19];
	cvt.rn.f32.f64 	%f37, %fd198;
	ld.local.f64 	%fd199, [%rd20];
	cvt.rn.f32.f64 	%f38, %fd199;
	mul.wide.u32 	%rd135, %r260, 8;
	add.s64 	%rd136, %rd5, %rd135;
	ld.local.f64 	%fd200, [%rd136+8];
	cvt.rn.f32.f64 	%f39, %fd200;
	add.s64 	%rd137, %rd6, %rd135;
	ld.local.f64 	%fd201, [%rd137+8];
	cvt.rn.f32.f64 	%f40, %fd201;
	mul.f32 	%f41, %f38, %f40;
	fma.rn.f32 	%f42, %f37, %f39, %f41;
	cvt.f64.f32 	%fd202, %f42;
	add.f64 	%fd203, %fd202, %fd202;
	div.rn.f64 	%fd204, %fd203, %fd1;
	min.s32 	%r166, %r257, %r164;
	add.s32 	%r167, %r166, -1;
	mul.lo.s32 	%r168, %r167, %r166;
	shr.u32 	%r169, %r168, 31;
	add.s32 	%r170, %r168, %r169;
	shr.s32 	%r171, %r170, 1;
	max.s32 	%r173, %r257, %r164;
	sub.s32 	%r174, %r173, %r166;
	mad.lo.s32 	%r175, %r166, %r92, %r174;
	sub.s32 	%r176, %r175, %r171;
	mul.wide.s32 	%rd138, %r176, 8;
	add.s64 	%rd139, %rd3, %rd138;
	atom.global.add.f64 	%fd205, [%rd139], %fd204;
	add.s64 	%rd140, %rd7, %rd138;
	ld.local.f64 	%fd206, [%rd140];
	add.f64 	%fd207, %fd204, %fd206;
	st.local.f64 	[%rd140], %fd207;
	add.s32 	%r177, %r260, 2;
	ld.local.f64 	%fd208, [%rd19];
	cvt.rn.f32.f64 	%f43, %fd208;
	ld.local.f64 	%fd209, [%rd20];
	cvt.rn.f32.f64 	%f44, %fd209;
	ld.local.f64 	%fd210, [%rd136+16];
	cvt.rn.f32.f64 	%f45, %fd210;
	ld.local.f64 	%fd211, [%rd137+16];
	cvt.rn.f32.f64 	%f46, %fd211;
	mul.f32 	%f47, %f44, %f46;
	fma.rn.f32 	%f48, %f43, %f45, %f47;
	cvt.f64.f32 	%fd212, %f48;
	add.f64 	%fd213, %fd212, %fd212;
	div.rn.f64 	%fd214, %fd213, %fd1;
	min.s32 	%r178, %r257, %r177;
	add.s32 	%r179, %r178, -1;
	mul.lo.s32 	%r180, %r179, %r178;
	shr.u32 	%r181, %r180, 31;
	add.s32 	%r182, %r180, %r181;
	shr.s32 	%r183, %r182, 1;
	max.s32 	%r184, %r257, %r177;
	sub.s32 	%r185, %r184, %r178;
	mad.lo.s32 	%r186, %r178, %r92, %r185;
	sub.s32 	%r187, %r186, %r183;
	mul.wide.s32 	%rd141, %r187, 8;
	add.s64 	%rd142, %rd3, %rd141;
	atom.global.add.f64 	%fd215, [%rd142], %fd214;
	add.s64 	%rd143, %rd7, %rd141;
	ld.local.f64 	%fd216, [%rd143];
	add.f64 	%fd217, %fd214, %fd216;
	st.local.f64 	[%rd143], %fd217;
	add.s32 	%r188, %r260, 3;
	ld.local.f64 	%fd218, [%rd19];
	cvt.rn.f32.f64 	%f49, %fd218;
	ld.local.f64 	%fd219, [%rd20];
	cvt.rn.f32.f64 	%f50, %fd219;
	ld.local.f64 	%fd220, [%rd136+24];
	cvt.rn.f32.f64 	%f51, %fd220;
	ld.local.f64 	%fd221, [%rd137+24];
	cvt.rn.f32.f64 	%f52, %fd221;
	mul.f32 	%f53, %f50, %f52;
	fma.rn.f32 	%f54, %f49, %f51, %f53;
	cvt.f64.f32 	%fd222, %f54;
	add.f64 	%fd223, %fd222, %fd222;
	div.rn.f64 	%fd224, %fd223, %fd1;
	min.s32 	%r189, %r257, %r188;
	add.s32 	%r190, %r189, -1;
	mul.lo.s32 	%r191, %r190, %r189;
	shr.u32 	%r192, %r191, 31;
	add.s32 	%r193, %r191, %r192;
	shr.s32 	%r194, %r193, 1;
	max.s32 	%r195, %r257, %r188;
	sub.s32 	%r196, %r195, %r189;
	mad.lo.s32 	%r197, %r189, %r92, %r196;
	sub.s32 	%r198, %r197, %r194;
	mul.wide.s32 	%rd144, %r198, 8;
	add.s64 	%rd145, %rd3, %rd144;
	atom.global.add.f64 	%fd225, [%rd145], %fd224;
	add.s64 	%rd146, %rd7, %rd144;
	ld.local.f64 	%fd226, [%rd146];
	add.f64 	%fd227, %fd224, %fd226;
	st.local.f64 	[%rd146], %fd227;
	add.s32 	%r260, %r260, 4;
	add.s32 	%r259, %r259, 4;
	setp.ne.s32 	%p42, %r259, %r58;
	@%p42 bra 	$L__BB1_60;
$L__BB1_64:
	and.b32  	%r199, %r57, 3;
	setp.eq.s32 	%p43, %r199, 0;
	@%p43 bra 	$L__BB1_78;
	sub.s16 	%rs3, %rs1, %rs8;
	and.b16  	%rs6, %rs3, 3;
	setp.eq.s16 	%p44, %rs6, 1;
	@%p44 bra 	$L__BB1_73;
	setp.eq.s32 	%p45, %r257, %r260;
	@%p45 bra 	$L__BB1_68;
	ld.local.f64 	%fd228, [%rd19];
	cvt.rn.f32.f64 	%f55, %fd228;
	ld.local.f64 	%fd229, [%rd20];
	cvt.rn.f32.f64 	%f56, %fd229;
	mul.wide.u32 	%rd147, %r260, 8;
	add.s64 	%rd148, %rd5, %rd147;
	ld.local.f64 	%fd230, [%rd148];
	cvt.rn.f32.f64 	%f57, %fd230;
	add.s64 	%rd149, %rd6, %rd147;
	ld.local.f64 	%fd231, [%rd149];
	cvt.rn.f32.f64 	%f58, %fd231;
	mul.f32 	%f59, %f56, %f58;
	fma.rn.f32 	%f60, %f55, %f57, %f59;
	cvt.f64.f32 	%fd232, %f60;
	add.f64 	%fd339, %fd232, %fd232;
	bra.uni 	$L__BB1_69;
$L__BB1_68:
	ld.local.f64 	%fd233, [%rd19];
	ld.local.f64 	%fd234, [%rd20];
	mul.f64 	%fd235, %fd234, %fd234;
	fma.rn.f64 	%fd339, %fd233, %fd233, %fd235;
$L__BB1_69:
	div.rn.f64 	%fd236, %fd339, %fd1;
	min.s32 	%r200, %r257, %r260;
	add.s32 	%r201, %r200, -1;
	mul.lo.s32 	%r202, %r201, %r200;
	shr.u32 	%r203, %r202, 31;
	add.s32 	%r204, %r202, %r203;
	shr.s32 	%r205, %r204, 1;
	max.s32 	%r206, %r257, %r260;
	sub.s32 	%r207, %r206, %r200;
	mad.lo.s32 	%r208, %r200, %r92, %r207;
	sub.s32 	%r209, %r208, %r205;
	mul.wide.s32 	%rd150, %r209, 8;
	add.s64 	%rd151, %rd3, %rd150;
	atom.global.add.f64 	%fd237, [%rd151], %fd236;
	add.s64 	%rd152, %rd7, %rd150;
	ld.local.f64 	%fd238, [%rd152];
	add.f64 	%fd239, %fd236, %fd238;
	st.local.f64 	[%rd152], %fd239;
	add.s32 	%r64, %r260, 1;
	setp.eq.s32 	%p46, %r257, %r64;
	@%p46 bra 	$L__BB1_71;
	ld.local.f64 	%fd240, [%rd19];
	cvt.rn.f32.f64 	%f61, %fd240;
	ld.local.f64 	%fd241, [%rd20];
	cvt.rn.f32.f64 	%f62, %fd241;
	mul.wide.u32 	%rd153, %r260, 8;
	add.s64 	%rd154, %rd5, %rd153;
	ld.local.f64 	%fd242, [%rd154+8];
	cvt.rn.f32.f64 	%f63, %fd242;
	add.s64 	%rd155, %rd6, %rd153;
	ld.local.f64 	%fd243, [%rd155+8];
	cvt.rn.f32.f64 	%f64, %fd243;
	mul.f32 	%f65, %f62, %f64;
	fma.rn.f32 	%f66, %f61, %f63, %f65;
	cvt.f64.f32 	%fd244, %f66;
	add.f64 	%fd340, %fd244, %fd244;
	bra.uni 	$L__BB1_72;
$L__BB1_71:
	ld.local.f64 	%fd245, [%rd19];
	ld.local.f64 	%fd246, [%rd20];
	mul.f64 	%fd247, %fd246, %fd246;
	fma.rn.f64 	%fd340, %fd245, %fd245, %fd247;
$L__BB1_72:
	div.rn.f64 	%fd248, %fd340, %fd1;
	min.s32 	%r210, %r257, %r64;
	add.s32 	%r211, %r210, -1;
	mul.lo.s32 	%r212, %r211, %r210;
	shr.u32 	%r213, %r212, 31;
	add.s32 	%r214, %r212, %r213;
	shr.s32 	%r215, %r214, 1;
	max.s32 	%r216, %r257, %r64;
	sub.s32 	%r217, %r216, %r210;
	mad.lo.s32 	%r218, %r210, %r92, %r217;
	sub.s32 	%r219, %r218, %r215;
	mul.wide.s32 	%rd156, %r219, 8;
	add.s64 	%rd157, %rd3, %rd156;
	atom.global.add.f64 	%fd249, [%rd157], %fd248;
	add.s64 	%rd158, %rd7, %rd156;
	ld.local.f64 	%fd250, [%rd158];
	add.f64 	%fd251, %fd248, %fd250;
	st.local.f64 	[%rd158], %fd251;
	add.s32 	%r260, %r260, 2;
$L__BB1_73:
	and.b16  	%rs7, %rs3, 1;
	setp.eq.b16 	%p47, %rs7, 1;
	not.pred 	%p48, %p47;
	@%p48 bra 	$L__BB1_78;
	setp.eq.s32 	%p49, %r257, %r260;
	@%p49 bra 	$L__BB1_76;
	ld.local.f64 	%fd252, [%rd19];
	cvt.rn.f32.f64 	%f67, %fd252;
	ld.local.f64 	%fd253, [%rd20];
	cvt.rn.f32.f64 	%f68, %fd253;
	mul.wide.u32 	%rd159, %r260, 8;
	add.s64 	%rd160, %rd5, %rd159;
	ld.local.f64 	%fd254, [%rd160];
	cvt.rn.f32.f64 	%f69, %fd254;
	add.s64 	%rd161, %rd6, %rd159;
	ld.local.f64 	%fd255, [%rd161];
	cvt.rn.f32.f64 	%f70, %fd255;
	mul.f32 	%f71, %f68, %f70;
	fma.rn.f32 	%f72, %f67, %f69, %f71;
	cvt.f64.f32 	%fd256, %f72;
	add.f64 	%fd341, %fd256, %fd256;
	bra.uni 	$L__BB1_77;
$L__BB1_76:
	ld.local.f64 	%fd257, [%rd19];
	ld.local.f64 	%fd258, [%rd20];
	mul.f64 	%fd259, %fd258, %fd258;
	fma.rn.f64 	%fd341, %fd257, %fd257, %fd259;
$L__BB1_77:
	div.rn.f64 	%fd260, %fd341, %fd1;
	min.s32 	%r220, %r257, %r260;
	add.s32 	%r221, %r220, -1;
	mul.lo.s32 	%r222, %r221, %r220;
	shr.u32 	%r223, %r222, 31;
	add.s32 	%r224, %r222, %r223;
	shr.s32 	%r225, %r224, 1;
	max.s32 	%r226, %r257, %r260;
	sub.s32 	%r227, %r226, %r220;
	mad.lo.s32 	%r228, %r220, %r92, %r227;
	sub.s32 	%r229, %r228, %r225;
	mul.wide.s32 	%rd162, %r229, 8;
	add.s64 	%rd163, %rd3, %rd162;
	atom.global.add.f64 	%fd261, [%rd163], %fd260;
	add.s64 	%rd164, %rd7, %rd162;
	ld.local.f64 	%fd262, [%rd164];
	add.f64 	%fd263, %fd260, %fd262;
	st.local.f64 	[%rd164], %fd263;
$L__BB1_78:
	add.s32 	%r257, %r257, 1;
	setp.ne.s32 	%p50, %r257, %r92;
	add.s16 	%rs8, %rs8, 1;
	@%p50 bra 	$L__BB1_58;
	add.s32 	%r242, %r242, 1;
	setp.eq.s32 	%p51, %r242, %r94;
	@%p51 bra 	$L__BB1_80;
	bra.uni 	$L__BB1_18;
$L__BB1_80:
	setp.lt.s32 	%p52, %r2, 2;
	@%p52 bra 	$L__BB1_93;
	add.s32 	%r231, %r3, -1;
	and.b32  	%r71, %r3, 15;
	setp.lt.u32 	%p53, %r231, 15;
	mov.b32 	%r266, 0;
	@%p53 bra 	$L__BB1_84;
	and.b32  	%r266, %r3, 1073741808;
	neg.s32 	%r264, %r266;
	shl.b32 	%r74, %r93, 4;
	add.s64 	%rd212, %rd7, 64;
	mul.wide.s32 	%rd167, %r93, 8;
	mov.u32 	%r263, %r1;
$L__BB1_83:
	.pragma "nounroll";
	ld.local.f64 	%fd264, [%rd212+-64];
	mul.f64 	%fd265, %fd1, %fd264;
	mul.wide.s32 	%rd165, %r263, 8;
	add.s64 	%rd166, %rd4, %rd165;
	st.global.f64 	[%rd166], %fd265;
	ld.local.f64 	%fd266, [%rd212+-56];
	mul.f64 	%fd267, %fd1, %fd266;
	add.s64 	%rd168, %rd166, %rd167;
	st.global.f64 	[%rd168], %fd267;
	ld.local.f64 	%fd268, [%rd212+-48];
	mul.f64 	%fd269, %fd1, %fd268;
	add.s64 	%rd169, %rd168, %rd167;
	st.global.f64 	[%rd169], %fd269;
	ld.local.f64 	%fd270, [%rd212+-40];
	mul.f64 	%fd271, %fd1, %fd270;
	add.s64 	%rd170, %rd169, %rd167;
	st.global.f64 	[%rd170], %fd271;
	ld.local.f64 	%fd272, [%rd212+-32];
	mul.f64 	%fd273, %fd1, %fd272;
	add.s64 	%rd171, %rd170, %rd167;
	st.global.f64 	[%rd171], %fd273;
	ld.local.f64 	%fd274, [%rd212+-24];
	mul.f64 	%fd275, %fd1, %fd274;
	add.s64 	%rd172, %rd171, %rd167;
	st.global.f64 	[%rd172], %fd275;
	ld.local.f64 	%fd276, [%rd212+-16];
	mul.f64 	%fd277, %fd1, %fd276;
	add.s64 	%rd173, %rd172, %rd167;
	st.global.f64 	[%rd173], %fd277;
	ld.local.f64 	%fd278, [%rd212+-8];
	mul.f64 	%fd279, %fd1, %fd278;
	add.s64 	%rd174, %rd173, %rd167;
	st.global.f64 	[%rd174], %fd279;
	ld.local.f64 	%fd280, [%rd212];
	mul.f64 	%fd281, %fd1, %fd280;
	add.s64 	%rd175, %rd174, %rd167;
	st.global.f64 	[%rd175], %fd281;
	ld.local.f64 	%fd282, [%rd212+8];
	mul.f64 	%fd283, %fd1, %fd282;
	add.s64 	%rd176, %rd175, %rd167;
	st.global.f64 	[%rd176], %fd283;
	ld.local.f64 	%fd284, [%rd212+16];
	mul.f64 	%fd285, %fd1, %fd284;
	add.s64 	%rd177, %rd176, %rd167;
	st.global.f64 	[%rd177], %fd285;
	ld.local.f64 	%fd286, [%rd212+24];
	mul.f64 	%fd287, %fd1, %fd286;
	add.s64 	%rd178, %rd177, %rd167;
	st.global.f64 	[%rd178], %fd287;
	ld.local.f64 	%fd288, [%rd212+32];
	mul.f64 	%fd289, %fd1, %fd288;
	add.s64 	%rd179, %rd178, %rd167;
	st.global.f64 	[%rd179], %fd289;
	ld.local.f64 	%fd290, [%rd212+40];
	mul.f64 	%fd291, %fd1, %fd290;
	add.s64 	%rd180, %rd179, %rd167;
	st.global.f64 	[%rd180], %fd291;
	ld.local.f64 	%fd292, [%rd212+48];
	mul.f64 	%fd293, %fd1, %fd292;
	add.s64 	%rd181, %rd180, %rd167;
	st.global.f64 	[%rd181], %fd293;
	ld.local.f64 	%fd294, [%rd212+56];
	mul.f64 	%fd295, %fd1, %fd294;
	add.s64 	%rd182, %rd181, %rd167;
	st.global.f64 	[%rd182], %fd295;
	add.s32 	%r264, %r264, 16;
	add.s32 	%r263, %r263, %r74;
	add.s64 	%rd212, %rd212, 128;
	setp.ne.s32 	%p54, %r264, 0;
	@%p54 bra 	$L__BB1_83;
$L__BB1_84:
	setp.eq.s32 	%p55, %r71, 0;
	@%p55 bra 	$L__BB1_93;
	and.b32  	%r80, %r3, 7;
	setp.lt.u32 	%p56, %r71, 8;
	@%p56 bra 	$L__BB1_87;
	mul.wide.u32 	%rd183, %r266, 8;
	add.s64 	%rd184, %rd7, %rd183;
	ld.local.f64 	%fd296, [%rd184];
	mul.f64 	%fd297, %fd1, %fd296;
	mad.lo.s32 	%r232, %r266, %r93, %r1;
	mul.wide.s32 	%rd185, %r232, 8;
	add.s64 	%rd186, %rd4, %rd185;
	st.global.f64 	[%rd186], %fd297;
	ld.local.f64 	%fd298, [%rd184+8];
	mul.f64 	%fd299, %fd1, %fd298;
	mul.wide.s32 	%rd187, %r93, 8;
	add.s64 	%rd188, %rd186, %rd187;
	st.global.f64 	[%rd188], %fd299;
	ld.local.f64 	%fd300, [%rd184+16];
	mul.f64 	%fd301, %fd1, %fd300;
	add.s64 	%rd189, %rd188, %rd187;
	st.global.f64 	[%rd189], %fd301;
	ld.local.f64 	%fd302, [%rd184+24];
	mul.f64 	%fd303, %fd1, %fd302;
	add.s64 	%rd190, %rd189, %rd187;
	st.global.f64 	[%rd190], %fd303;
	ld.local.f64 	%fd304, [%rd184+32];
	mul.f64 	%fd305, %fd1, %fd304;
	add.s64 	%rd191, %rd190, %rd187;
	st.global.f64 	[%rd191], %fd305;
	ld.local.f64 	%fd306, [%rd184+40];
	mul.f64 	%fd307, %fd1, %fd306;
	add.s64 	%rd192, %rd191, %rd187;
	st.global.f64 	[%rd192], %fd307;
	ld.local.f64 	%fd308, [%rd184+48];
	mul.f64 	%fd309, %fd1, %fd308;
	add.s64 	%rd193, %rd192, %rd187;
	st.global.f64 	[%rd193], %fd309;
	ld.local.f64 	%fd310, [%rd184+56];
	mul.f64 	%fd311, %fd1, %fd310;
	add.s64 	%rd194, %rd193, %rd187;
	st.global.f64 	[%rd194], %fd311;
	add.s32 	%r266, %r266, 8;
$L__BB1_87:
	setp.eq.s32 	%p57, %r80, 0;
	@%p57 bra 	$L__BB1_93;
	and.b32  	%r83, %r3, 3;
	setp.lt.u32 	%p58, %r80, 4;
	@%p58 bra 	$L__BB1_90;
	mul.wide.u32 	%rd195, %r266, 8;
	add.s64 	%rd196, %rd7, %rd195;
	ld.local.f64 	%fd312, [%rd196];
	mul.f64 	%fd313, %fd1, %fd312;
	mad.lo.s32 	%r233, %r266, %r93, %r1;
	mul.wide.s32 	%rd197, %r233, 8;
	add.s64 	%rd198, %rd4, %rd197;
	st.global.f64 	[%rd198], %fd313;
	ld.local.f64 	%fd314, [%rd196+8];
	mul.f64 	%fd315, %fd1, %fd314;
	mul.wide.s32 	%rd199, %r93, 8;
	add.s64 	%rd200, %rd198, %rd199;
	st.global.f64 	[%rd200], %fd315;
	ld.local.f64 	%fd316, [%rd196+16];
	mul.f64 	%fd317, %fd1, %fd316;
	add.s64 	%rd201, %rd200, %rd199;
	st.global.f64 	[%rd201], %fd317;
	ld.local.f64 	%fd318, [%rd196+24];
	mul.f64 	%fd319, %fd1, %fd318;
	add.s64 	%rd202, %rd201, %rd199;
	st.global.f64 	[%rd202], %fd319;
	add.s32 	%r266, %r266, 4;
$L__BB1_90:
	setp.eq.s32 	%p59, %r83, 0;
	@%p59 bra 	$L__BB1_93;
	mad.lo.s32 	%r269, %r266, %r93, %r1;
	mul.wide.u32 	%rd203, %r266, 8;
	add.s64 	%rd213, %rd7, %rd203;
	neg.s32 	%r268, %r83;
$L__BB1_92:
	.pragma "nounroll";
	ld.local.f64 	%fd320, [%rd213];
	mul.f64 	%fd321, %fd1, %fd320;
	mul.wide.s32 	%rd204, %r269, 8;
	add.s64 	%rd205, %rd4, %rd204;
	st.global.f64 	[%rd205], %fd321;
	add.s32 	%r269, %r269, %r93;
	add.s64 	%rd213, %rd213, 8;
	add.s32 	%r268, %r268, 1;
	setp.ne.s32 	%p60, %r268, 0;
	@%p60 bra 	$L__BB1_92;
$L__BB1_93:
	ret;
$L__BB1_94:
	add.u64 	%rd206, %SP, 11000;
	add.u64 	%rd207, %SPL, 11000;
	mov.b32 	%r234, 50;
	st.local.v2.u32 	[%rd207], {%r92, %r234};
	mov.u64 	%rd208, $str;
	cvta.global.u64 	%rd209, %rd208;
	{ // callseq 0, 0
	.param .b64 param0;
	st.param.b64 	[param0], %rd209;
	.param .b64 param1;
	st.param.b64 	[param1], %rd206;
	.param .b32 retval0;
	call.uni (retval0), 
	vprintf, 
	(
	param0, 
	param1
	);
	ld.param.b32 	%r235, [retval0];
	} // callseq 0
	bra.uni 	$L__BB1_93;

}
	// .globl	_Z26computeModWithInterferenceILi200EEvPK6float2PdS3_S3_PiS3_iii
.visible .entry _Z26computeModWithInterferenceILi200EEvPK6float2PdS3_S3_PiS3_iii(
	.param .u64 .ptr .align 1 _Z26computeModWithInterferenceILi200EEvPK6float2PdS3_S3_PiS3_iii_param_0,
	.param .u64 .ptr .align 1 _Z26computeModWithInterferenceILi200EEvPK6float2PdS3_S3_PiS3_iii_param_1,
	.param .u64 .ptr .align 1 _Z26computeModWithInterferenceILi200EEvPK6float2PdS3_S3_PiS3_iii_param_2,
	.param .u64 .ptr .align 1 _Z26computeModWithInterferenceILi200EEvPK6float2PdS3_S3_PiS3_iii_param_3,
	.param .u64 .ptr .align 1 _Z26computeModWithInterferenceILi200EEvPK6float2PdS3_S3_PiS3_iii_param_4,
	.param .u64 .ptr .align 1 _Z26computeModWithInterferenceILi200EEvPK6float2PdS3_S3_PiS3_iii_param_5,
	.param .u32 _Z26computeModWithInterferenceILi200EEvPK6float2PdS3_S3_PiS3_iii_param_6,
	.param .u32 _Z26computeModWithInterferenceILi200EEvPK6float2PdS3_S3_PiS3_iii_param_7,
	.param .u32 _Z26computeModWithInterferenceILi200EEvPK6float2PdS3_S3_PiS3_iii_param_8
)
{
	.local .align 16 .b8 	__local_depot2[164016];
	.reg .b64 	%SP;
	.reg .b64 	%SPL;
	.reg .pred 	%p<61>;
	.reg .b16 	%rs<9>;
	.reg .b32 	%r<270>;
	.reg .b32 	%f<73>;
	.reg .b64 	%rd<213>;
	.reg .b64 	%fd<343>;

	mov.u64 	%SPL, __local_depot2;
	cvta.local.u64 	%SP, %SPL;
	ld.param.u64 	%rd29, [_Z26computeModWithInterferenceILi200EEvPK6float2PdS3_S3_PiS3_iii_param_0];
	ld.param.u64 	%rd30, [_Z26computeModWithInterferenceILi200EEvPK6float2PdS3_S3_PiS3_iii_param_1];
	ld.param.u64 	%rd31, [_Z26computeModWithInterferenceILi200EEvPK6float2PdS3_S3_PiS3_iii_param_2];
	ld.param.u64 	%rd32, [_Z26computeModWithInterferenceILi200EEvPK6float2PdS3_S3_PiS3_iii_param_3];
	ld.param.u64 	%rd27, [_Z26computeModWithInterferenceILi200EEvPK6float2PdS3_S3_PiS3_iii_param_4];
	ld.param.u64 	%rd28, [_Z26computeModWithInterferenceILi200EEvPK6float2PdS3_S3_PiS3_iii_param_5];
	ld.param.u32 	%r92, [_Z26computeModWithInterferenceILi200EEvPK6float2PdS3_S3_PiS3_iii_param_6];
	ld.param.u32 	%r93, [_Z26computeModWithInterferenceILi200EEvPK6float2PdS3_S3_PiS3_iii_param_7];
	ld.param.u32 	%r94, [_Z26computeModWithInterferenceILi200EEvPK6float2PdS3_S3_PiS3_iii_param_8];
	cvta.to.global.u64 	%rd1, %rd29;
	cvta.to.global.u64 	%rd2, %rd30;
	cvta.to.global.u64 	%rd3, %rd31;
	cvta.to.global.u64 	%rd4, %rd32;
	add.u64 	%rd5, %SPL, 0;
	add.u64 	%rd6, %SPL, 1600;
	add.u64 	%rd7, %SPL, 3200;
	mov.u32 	%r95, %ctaid.x;
	mov.u32 	%r96, %ntid.x;
	mov.u32 	%r97, %tid.x;
	mad.lo.s32 	%r1, %r95, %r96, %r97;
	setp.ge.s32 	%p1, %r1, %r93;
	@%p1 bra 	$L__BB2_93;
	cvta.to.global.u64 	%rd36, %rd28;
	mad.lo.s32 	%r2, %r92, %r92, %r92;
	shr.u32 	%r98, %r2, 31;
	add.s32 	%r99, %r2, %r98;
	shr.s32 	%r3, %r99, 1;
	ld.global.f64 	%fd1, [%rd36];
	setp.le.f64 	%p2, %fd1, 0d0000000000000000;
	@%p2 bra 	$L__BB2_93;
	setp.gt.s32 	%p3, %r92, 200;
	@%p3 bra 	$L__BB2_94;
	setp.lt.s32 	%p4, %r2, 2;
	@%p4 bra 	$L__BB2_16;
	add.s32 	%r101, %r3, -1;
	and.b32  	%r4, %r3, 15;
	setp.lt.u32 	%p5, %r101, 15;
	mov.b32 	%r237, 0;
	@%p5 bra 	$L__BB2_7;
	and.b32  	%r237, %r3, 1073741808;
	mov.b32 	%r262, 0;
$L__BB2_6:
	.pragma "nounroll";
	mul.wide.u32 	%rd37, %r262, 8;
	add.s64 	%rd38, %rd7, %rd37;
	mov.f64 	%fd40, 0d0000000000000000;
	st.local.v2.f64 	[%rd38], {%fd40, %fd40};
	st.local.v2.f64 	[%rd38+16], {%fd40, %fd40};
	st.local.v2.f64 	[%rd38+32], {%fd40, %fd40};
	st.local.v2.f64 	[%rd38+48], {%fd40, %fd40};
	st.local.v2.f64 	[%rd38+64], {%fd40, %fd40};
	st.local.v2.f64 	[%rd38+80], {%fd40, %fd40};
	st.local.v2.f64 	[%rd38+96], {%fd40, %fd40};
	st.local.v2.f64 	[%rd38+112], {%fd40, %fd40};
	add.s32 	%r262, %r262, 16;
	setp.eq.s32 	%p6, %r262, %r237;
	@%p6 bra 	$L__BB2_7;
	bra.uni 	$L__BB2_6;
$L__BB2_7:
	setp.eq.s32 	%p7, %r4, 0;
	@%p7 bra 	$L__BB2_16;
	and.b32  	%r7, %r3, 7;
	setp.lt.u32 	%p8, %r4, 8;
	@%p8 bra 	$L__BB2_10;
	mul.wide.u32 	%rd39, %r237, 8;
	add.s64 	%rd40, %rd7, %rd39;
	mov.b64 	%rd41, 0;
	st.local.u64 	[%rd40], %rd41;
	st.local.u64 	[%rd40+8], %rd41;
	st.local.u64 	[%rd40+16], %rd41;
	st.local.u64 	[%rd40+24], %rd41;
	st.local.u64 	[%rd40+32], %rd41;
	st.local.u64 	[%rd40+40], %rd41;
	st.local.u64 	[%rd40+48], %rd41;
	st.local.u64 	[%rd40+56], %rd41;
	add.s32 	%r237, %r237, 8;
$L__BB2_10:
	setp.eq.s32 	%p9, %r7, 0;
	@%p9 bra 	$L__BB2_16;
	and.b32  	%r10, %r3, 3;
	setp.lt.u32 	%p10, %r7, 4;
	@%p10 bra 	$L__BB2_13;
	mul.wide.u32 	%rd42, %r237, 8;
	add.s64 	%rd43, %rd7, %rd42;
	mov.b64 	%rd44, 0;
	st.local.u64 	[%rd43], %rd44;
	st.local.u64 	[%rd43+8], %rd44;
	st.local.u64 	[%rd43+16], %rd44;
	st.local.u64 	[%rd43+24], %rd44;
	add.s32 	%r237, %r237, 4;
$L__BB2_13:
	setp.eq.s32 	%p11, %r10, 0;
	@%p11 bra 	$L__BB2_16;
	mov.b32 	%r241, 0;
$L__BB2_15:
	.pragma "nounroll";
	mul.wide.u32 	%rd45, %r237, 8;
	add.s64 	%rd46, %rd7, %rd45;
	mov.b64 	%rd47, 0;
	st.local.u64 	[%rd46], %rd47;
	add.s32 	%r237, %r237, 1;
	add.s32 	%r241, %r241, 1;
	setp.ne.s32 	%p12, %r241, %r10;
	@%p12 bra 	$L__BB2_15;
$L__BB2_16:
	min.s32 	%r104, %r94, %r92;
	setp.lt.s32 	%p13, %r104, 1;
	@%p13 bra 	$L__BB2_80;
	and.b32  	%r17, %r92, 15;
	add.s32 	%r18, %r17, -1;
	and.b32  	%r19, %r92, 7;
	add.s32 	%r20, %r19, -1;
	cvt.u16.u32 	%rs1, %r92;
	and.b32  	%r21, %r92, 3;
	and.b32  	%r22, %r92, 2147483632;
	and.b32  	%r23, %r92, 2147483640;
	and.b32  	%r24, %r92, 1;
	neg.s32 	%r25, %r22;
	cvta.to.global.u64 	%rd8, %rd27;
	mov.b32 	%r242, 0;
$L__BB2_18:
	setp.lt.u32 	%p14, %r92, 16;
	mov.b32 	%r245, 0;
	@%p14 bra 	$L__BB2_21;
	add.s64 	%rd210, %rd5, 64;
	add.s64 	%rd209, %rd6, 64;
	mov.u32 	%r243, %r25;
$L__BB2_20:
	.pragma "nounroll";
	mov.f64 	%fd41, 0d0000000000000000;
	st.local.v2.f64 	[%rd210+-64], {%fd41, %fd41};
	st.local.v2.f64 	[%rd209+-64], {%fd41, %fd41};
	st.local.v2.f64 	[%rd210+-48], {%fd41, %fd41};
	st.local.v2.f64 	[%rd209+-48], {%fd41, %fd41};
	st.local.v2.f64 	[%rd210+-32], {%fd41, %fd41};
	st.local.v2.f64 	[%rd209+-32], {%fd41, %fd41};
	st.local.v2.f64 	[%rd210+-16], {%fd41, %fd41};
	st.local.v2.f64 	[%rd209+-16], {%fd41, %fd41};
	st.local.v2.f64 	[%rd210], {%fd41, %fd41};
	st.local.v2.f64 	[%rd209], {%fd41, %fd41};
	st.local.v2.f64 	[%rd210+16], {%fd41, %fd41};
	st.local.v2.f64 	[%rd209+16], {%fd41, %fd41};
	st.local.v2.f64 	[%rd210+32], {%fd41, %fd41};
	st.local.v2.f64 	[%rd209+32], {%fd41, %fd41};
	st.local.v2.f64 	[%rd210+48], {%fd41, %fd41};
	st.local.v2.f64 	[%rd209+48], {%fd41, %fd41};
	add.s32 	%r243, %r243, 16;
	add.s64 	%rd210, %rd210, 128;
	add.s64 	%rd209, %rd209, 128;
	setp.ne.s32 	%p15, %r243, 0;
	mov.u32 	%r245, %r22;
	@%p15 bra 	$L__BB2_20;
$L__BB2_21:
	setp.eq.s32 	%p16, %r17, 0;
	@%p16 bra 	$L__BB2_31;
	setp.lt.u32 	%p17, %r18, 7;
	@%p17 bra 	$L__BB2_24;
	mul.wide.u32 	%rd48, %r245, 8;
	add.s64 	%rd49, %rd5, %rd48;
	mov.b64 	%rd50, 0;
	st.local.u64 	[%rd49], %rd50;
	add.s64 	%rd51, %rd6, %rd48;
	st.local.u64 	[%rd51], %rd50;
	st.local.u64 	[%rd49+8], %rd50;
	st.local.u64 	[%rd51+8], %rd50;
	st.local.u64 	[%rd49+16], %rd50;
	st.local.u64 	[%rd51+16], %rd50;
	st.local.u64 	[%rd49+24], %rd50;
	st.local.u64 	[%rd51+24], %rd50;
	st.local.u64 	[%rd49+32], %rd50;
	st.local.u64 	[%rd51+32], %rd50;
	st.local.u64 	[%rd49+40], %rd50;
	st.local.u64 	[%rd51+40], %rd50;
	st.local.u64 	[%rd49+48], %rd50;
	st.local.u64 	[%rd51+48], %rd50;
	st.local.u64 	[%rd49+56], %rd50;
	st.local.u64 	[%rd51+56], %rd50;
	add.s32 	%r245, %r245, 8;
$L__BB2_24:
	setp.eq.s32 	%p18, %r19, 0;
	@%p18 bra 	$L__BB2_31;
	setp.lt.u32 	%p19, %r20, 3;
	@%p19 bra 	$L__BB2_27;
	mul.wide.u32 	%rd52, %r245, 8;
	add.s64 	%rd53, %rd5, %rd52;
	mov.b64 	%rd54, 0;
	st.local.u64 	[%rd53], %rd54;
	add.s64 	%rd55, %rd6, %rd52;
	st.local.u64 	[%rd55], %rd54;
	st.local.u64 	[%rd53+8], %rd54;
	st.local.u64 	[%rd55+8], %rd54;
	st.local.u64 	[%rd53+16], %rd54;
	st.local.u64 	[%rd55+16], %rd54;
	st.local.u64 	[%rd53+24], %rd54;
	st.local.u64 	[%rd55+24], %rd54;
	add.s32 	%r245, %r245, 4;
$L__BB2_27:
	setp.eq.s32 	%p20, %r21, 0;
	@%p20 bra 	$L__BB2_31;
	setp.eq.s32 	%p21, %r21, 1;
	mul.wide.u32 	%rd56, %r245, 8;
	add.s64 	%rd15, %rd5, %rd56;
	mov.b64 	%rd57, 0;
	st.local.u64 	[%rd15], %rd57;
	add.s64 	%rd16, %rd6, %rd56;
	st.local.u64 	[%rd16], %rd57;
	@%p21 bra 	$L__BB2_31;
	setp.eq.s32 	%p22, %r21, 2;
	mov.b64 	%rd58, 0;
	st.local.u64 	[%rd15+8], %rd58;
	st.local.u64 	[%rd16+8], %rd58;
	@%p22 bra 	$L__BB2_31;
	mov.b64 	%rd59, 0;
	st.local.u64 	[%rd15+16], %rd59;
	st.local.u64 	[%rd16+16], %rd59;
$L__BB2_31:
	mov.b32 	%r247, 0;
	mov.u32 	%r248, %r247;
$L__BB2_32:
	mul.wide.u32 	%rd60, %r247, 4;
	add.s64 	%rd61, %rd8, %rd60;
	ld.global.u32 	%r36, [%rd61];
	setp.lt.s32 	%p23, %r36, 1;
	@%p23 bra 	$L__BB2_45;
	mul.wide.u32 	%rd62, %r247, 8;
	add.s64 	%rd17, %rd5, %rd62;
	add.s64 	%rd18, %rd6, %rd62;
	ld.local.f64 	%fd337, [%rd17];
	ld.local.f64 	%fd338, [%rd18];
	and.b32  	%r37, %r36, 7;
	setp.lt.u32 	%p24, %r36, 8;
	mov.b32 	%r251, 0;
	@%p24 bra 	$L__BB2_36;
	and.b32  	%r251, %r36, 2147483640;
	mov.b32 	%r249, 0;
$L__BB2_35:
	.pragma "nounroll";
	add.s32 	%r110, %r249, %r248;
	mad.lo.s32 	%r111, %r110, %r93, %r1;
	mad.lo.s32 	%r112, %r111, %r94, %r242;
	mul.wide.s32 	%rd63, %r112, 8;
	add.s64 	%rd64, %rd1, %rd63;
	ld.global.nc.v2.f32 	{%f1, %f2}, [%rd64];
	cvt.f64.f32 	%fd43, %f1;
	add.f64 	%fd44, %fd337, %fd43;
	cvt.f64.f32 	%fd45, %f2;
	add.f64 	%fd46, %fd338, %fd45;
	add.s32 	%r113, %r111, %r93;
	mad.lo.s32 	%r114, %r113, %r94, %r242;
	mul.wide.s32 	%rd65, %r114, 8;
	add.s64 	%rd66, %rd1, %rd65;
	ld.global.nc.v2.f32 	{%f3, %f4}, [%rd66];
	cvt.f64.f32 	%fd47, %f3;
	add.f64 	%fd48, %fd44, %fd47;
	cvt.f64.f32 	%fd49, %f4;
	add.f64 	%fd50, %fd46, %fd49;
	add.s32 	%r115, %r113, %r93;
	mad.lo.s32 	%r116, %r115, %r94, %r242;
	mul.wide.s32 	%rd67, %r116, 8;
	add.s64 	%rd68, %rd1, %rd67;
	ld.global.nc.v2.f32 	{%f5, %f6}, [%rd68];
	cvt.f64.f32 	%fd51, %f5;
	add.f64 	%fd52, %fd48, %fd51;
	cvt.f64.f32 	%fd53, %f6;
	add.f64 	%fd54, %fd50, %fd53;
	add.s32 	%r117, %r115, %r93;
	mad.lo.s32 	%r118, %r117, %r94, %r242;
	mul.wide.s32 	%rd69, %r118, 8;
	add.s64 	%rd70, %rd1, %rd69;
	ld.global.nc.v2.f32 	{%f7, %f8}, [%rd70];
	cvt.f64.f32 	%fd55, %f7;
	add.f64 	%fd56, %fd52, %fd55;
	cvt.f64.f32 	%fd57, %f8;
	add.f64 	%fd58, %fd54, %fd57;
	add.s32 	%r119, %r117, %r93;
	mad.lo.s32 	%r120, %r119, %r94, %r242;
	mul.wide.s32 	%rd71, %r120, 8;
	add.s64 	%rd72, %rd1, %rd71;
	ld.global.nc.v2.f32 	{%f9, %f10}, [%rd72];
	cvt.f64.f32 	%fd59, %f9;
	add.f64 	%fd60, %fd56, %fd59;
	cvt.f64.f32 	%fd61, %f10;
	add.f64 	%fd62, %fd58, %fd61;
	add.s32 	%r121, %r119, %r93;
	mad.lo.s32 	%r122, %r121, %r94, %r242;
	mul.wide.s32 	%rd73, %r122, 8;
	add.s64 	%rd74, %rd1, %rd73;
	ld.global.nc.v2.f32 	{%f11, %f12}, [%rd74];
	cvt.f64.f32 	%fd63, %f11;
	add.f64 	%fd64, %fd60, %fd63;
	cvt.f64.f32 	%fd65, %f12;
	add.f64 	%fd66, %fd62, %fd65;
	add.s32 	%r123, %r121, %r93;
	mad.lo.s32 	%r124, %r123, %r94, %r242;
	mul.wide.s32 	%rd75, %r124, 8;
	add.s64 	%rd76, %rd1, %rd75;
	ld.global.nc.v2.f32 	{%f13, %f14}, [%rd76];
	cvt.f64.f32 	%fd67, %f13;
	add.f64 	%fd68, %fd64, %fd67;
	cvt.f64.f32 	%fd69, %f14;
	add.f64 	%fd70, %fd66, %fd69;
	add.s32 	%r125, %r123, %r93;
	mad.lo.s32 	%r126, %r125, %r94, %r242;
	mul.wide.s32 	%rd77, %r126, 8;
	add.s64 	%rd78, %rd1, %rd77;
	ld.global.nc.v2.f32 	{%f15, %f16}, [%rd78];
	cvt.f64.f32 	%fd71, %f15;
	add.f64 	%fd337, %fd68, %fd71;
	cvt.f64.f32 	%fd72, %f16;
	add.f64 	%fd338, %fd70, %fd72;
	add.s32 	%r249, %r249, 8;
	setp.ne.s32 	%p25, %r249, %r251;
	@%p25 bra 	$L__BB2_35;
$L__BB2_36:
	setp.eq.s32 	%p26, %r37, 0;
	@%p26 bra 	$L__BB2_44;
	and.b32  	%r42, %r36, 3;
	setp.lt.u32 	%p27, %r37, 4;
	@%p27 bra 	$L__BB2_39;
	add.s32 	%r127, %r251, %r248;
	mad.lo.s32 	%r128, %r127, %r93, %r1;
	mad.lo.s32 	%r129, %r128, %r94, %r242;
	mul.wide.s32 	%rd79, %r129, 8;
	add.s64 	%rd80, %rd1, %rd79;
	ld.global.nc.v2.f32 	{%f17, %f18}, [%rd80];
	cvt.f64.f32 	%fd74, %f17;
	add.f64 	%fd75, %fd337, %fd74;
	cvt.f64.f32 	%fd76, %f18;
	add.f64 	%fd77, %fd338, %fd76;
	add.s32 	%r130, %r128, %r93;
	mad.lo.s32 	%r131, %r130, %r94, %r242;
	mul.wide.s32 	%rd81, %r131, 8;
	add.s64 	%rd82, %rd1, %rd81;
	ld.global.nc.v2.f32 	{%f19, %f20}, [%rd82];
	cvt.f64.f32 	%fd78, %f19;
	add.f64 	%fd79, %fd75, %fd78;
	cvt.f64.f32 	%fd80, %f20;
	add.f64 	%fd81, %fd77, %fd80;
	add.s32 	%r132, %r130, %r93;
	mad.lo.s32 	%r133, %r132, %r94, %r242;
	mul.wide.s32 	%rd83, %r133, 8;
	add.s64 	%rd84, %rd1, %rd83;
	ld.global.nc.v2.f32 	{%f21, %f22}, [%rd84];
	cvt.f64.f32 	%fd82, %f21;
	add.f64 	%fd83, %fd79, %fd82;
	cvt.f64.f32 	%fd84, %f22;
	add.f64 	%fd85, %fd81, %fd84;
	add.s32 	%r134, %r132, %r93;
	mad.lo.s32 	%r135, %r134, %r94, %r242;
	mul.wide.s32 	%rd85, %r135, 8;
	add.s64 	%rd86, %rd1, %rd85;
	ld.global.nc.v2.f32 	{%f23, %f24}, [%rd86];
	cvt.f64.f32 	%fd86, %f23;
	add.f64 	%fd337, %fd83, %fd86;
	cvt.f64.f32 	%fd87, %f24;
	add.f64 	%fd338, %fd85, %fd87;
	add.s32 	%r251, %r251, 4;
$L__BB2_39:
	setp.eq.s32 	%p28, %r42, 0;
	@%p28 bra 	$L__BB2_44;
	setp.eq.s32 	%p29, %r42, 1;
	@%p29 bra 	$L__BB2_42;
	add.s32 	%r136, %r251, %r248;
	mad.lo.s32 	%r137, %r136, %r93, %r1;
	mad.lo.s32 	%r138, %r137, %r94, %r242;
	mul.wide.s32 	%rd87, %r138, 8;
	add.s64 	%rd88, %rd1, %rd87;
	ld.global.nc.v2.f32 	{%f25, %f26}, [%rd88];
	cvt.f64.f32 	%fd89, %f25;
	add.f64 	%fd90, %fd337, %fd89;
	cvt.f64.f32 	%fd91, %f26;
	add.f64 	%fd92, %fd338, %fd91;
	add.s32 	%r139, %r137, %r93;
	mad.lo.s32 	%r140, %r139, %r94, %r242;
	mul.wide.s32 	%rd89, %r140, 8;
	add.s64 	%rd90, %rd1, %rd89;
	ld.global.nc.v2.f32 	{%f27, %f28}, [%rd90];
	cvt.f64.f32 	%fd93, %f27;
	add.f64 	%fd337, %fd90, %fd93;
	cvt.f64.f32 	%fd94, %f28;
	add.f64 	%fd338, %fd92, %fd94;
	add.s32 	%r251, %r251, 2;
$L__BB2_42:
	and.b32  	%r141, %r36, 1;
	setp.eq.b32 	%p30, %r141, 1;
	not.pred 	%p31, %p30;
	@%p31 bra 	$L__BB2_44;
	add.s32 	%r142, %r251, %r248;
	mad.lo.s32 	%r143, %r142, %r93, %r1;
	mad.lo.s32 	%r144, %r143, %r94, %r242;
	mul.wide.s32 	%rd91, %r144, 8;
	add.s64 	%rd92, %rd1, %rd91;
	ld.global.nc.v2.f32 	{%f29, %f30}, [%rd92];
	cvt.f64.f32 	%fd95, %f29;
	add.f64 	%fd337, %fd337, %fd95;
	cvt.f64.f32 	%fd96, %f30;
	add.f64 	%fd338, %fd338, %fd96;
$L__BB2_44:
	st.local.f64 	[%rd17], %fd337;
	st.local.f64 	[%rd18], %fd338;
$L__BB2_45:
	add.s32 	%r248, %r36, %r248;
	add.s32 	%r247, %r247, 1;
	setp.ne.s32 	%p32, %r247, %r92;
	@%p32 bra 	$L__BB2_32;
	setp.lt.u32 	%p33, %r92, 8;
	mov.b32 	%r255, 0;
	@%p33 bra 	$L__BB2_49;
	mov.b32 	%r253, 0;
$L__BB2_48:
	.pragma "nounroll";
	mul.wide.u32 	%rd93, %r253, 8;
	add.s64 	%rd94, %rd5, %rd93;
	ld.local.v2.f64 	{%fd97, %fd98}, [%rd94];
	add.s64 	%rd95, %rd6, %rd93;
	ld.local.v2.f64 	{%fd99, %fd100}, [%rd95];
	mul.f64 	%fd101, %fd99, %fd99;
	fma.rn.f64 	%fd102, %fd97, %fd97, %fd101;
	mad.lo.s32 	%r147, %r253, %r93, %r1;
	mul.wide.s32 	%rd96, %r147, 8;
	add.s64 	%rd97, %rd2, %rd96;
	ld.global.f64 	%fd103, [%rd97];
	add.f64 	%fd104, %fd103, %fd102;
	st.global.f64 	[%rd97], %fd104;
	mul.f64 	%fd105, %fd100, %fd100;
	fma.rn.f64 	%fd106, %fd98, %fd98, %fd105;
	mul.wide.s32 	%rd98, %r93, 8;
	add.s64 	%rd99, %rd97, %rd98;
	ld.global.f64 	%fd107, [%rd99];
	add.f64 	%fd108, %fd107, %fd106;
	st.global.f64 	[%rd99], %fd108;
	ld.local.v2.f64 	{%fd109, %fd110}, [%rd94+16];
	ld.local.v2.f64 	{%fd111, %fd112}, [%rd95+16];
	mul.f64 	%fd113, %fd111, %fd111;
	fma.rn.f64 	%fd114, %fd109, %fd109, %fd113;
	add.s64 	%rd100, %rd99, %rd98;
	ld.global.f64 	%fd115, [%rd100];
	add.f64 	%fd116, %fd115, %fd114;
	st.global.f64 	[%rd100], %fd116;
	mul.f64 	%fd117, %fd112, %fd112;
	fma.rn.f64 	%fd118, %fd110, %fd110, %fd117;
	add.s64 	%rd101, %rd100, %rd98;
	ld.global.f64 	%fd119, [%rd101];
	add.f64 	%fd120, %fd119, %fd118;
	st.global.f64 	[%rd101], %fd120;
	ld.local.v2.f64 	{%fd121, %fd122}, [%rd94+32];
	ld.local.v2.f64 	{%fd123, %fd124}, [%rd95+32];
	mul.f64 	%fd125, %fd123, %fd123;
	fma.rn.f64 	%fd126, %fd121, %fd121, %fd125;
	add.s64 	%rd102, %rd101, %rd98;
	ld.global.f64 	%fd127, [%rd102];
	add.f64 	%fd128, %fd127, %fd126;
	st.global.f64 	[%rd102], %fd128;
	mul.f64 	%fd129, %fd124, %fd124;
	fma.rn.f64 	%fd130, %fd122, %fd122, %fd129;
	add.s64 	%rd103, %rd102, %rd98;
	ld.global.f64 	%fd131, [%rd103];
	add.f64 	%fd132, %fd131, %fd130;
	st.global.f64 	[%rd103], %fd132;
	ld.local.v2.f64 	{%fd133, %fd134}, [%rd94+48];
	ld.local.v2.f64 	{%fd135, %fd136}, [%rd95+48];
	mul.f64 	%fd137, %fd135, %fd135;
	fma.rn.f64 	%fd138, %fd133, %fd133, %fd137;
	add.s64 	%rd104, %rd103, %rd98;
	ld.global.f64 	%fd139, [%rd104];
	add.f64 	%fd140, %fd139, %fd138;
	st.global.f64 	[%rd104], %fd140;
	mul.f64 	%fd141, %fd136, %fd136;
	fma.rn.f64 	%fd142, %fd134, %fd134, %fd141;
	add.s64 	%rd105, %rd104, %rd98;
	ld.global.f64 	%fd143, [%rd105];
	add.f64 	%fd144, %fd143, %fd142;
	st.global.f64 	[%rd105], %fd144;
	add.s32 	%r253, %r253, 8;
	setp.ne.s32 	%p34, %r253, %r23;
	mov.u32 	%r255, %r23;
	@%p34 bra 	$L__BB2_48;
$L__BB2_49:
	setp.eq.s32 	%p35, %r19, 0;
	@%p35 bra 	$L__BB2_57;
	setp.lt.u32 	%p36, %r20, 3;
	@%p36 bra 	$L__BB2_52;
	mul.wide.u32 	%rd106, %r255, 8;
	add.s64 	%rd107, %rd5, %rd106;
	ld.local.f64 	%fd145, [%rd107];
	add.s64 	%rd108, %rd6, %rd106;
	ld.local.f64 	%fd146, [%rd108];
	mul.f64 	%fd147, %fd146, %fd146;
	fma.rn.f64 	%fd148, %fd145, %fd145, %fd147;
	mad.lo.s32 	%r148, %r255, %r93, %r1;
	mul.wide.s32 	%rd109, %r148, 8;
	add.s64 	%rd110, %rd2, %rd109;
	ld.global.f64 	%fd149, [%rd110];
	add.f64 	%fd150, %fd149, %fd148;
	st.global.f64 	[%rd110], %fd150;
	ld.local.f64 	%fd151, [%rd107+8];
	ld.local.f64 	%fd152, [%rd108+8];
	mul.f64 	%fd153, %fd152, %fd152;
	fma.rn.f64 	%fd154, %fd151, %fd151, %fd153;
	mul.wide.s32 	%rd111, %r93, 8;
	add.s64 	%rd112, %rd110, %rd111;
	ld.global.f64 	%fd155, [%rd112];
	add.f64 	%fd156, %fd155, %fd154;
	st.global.f64 	[%rd112], %fd156;
	ld.local.f64 	%fd157, [%rd107+16];
	ld.local.f64 	%fd158, [%rd108+16];
	mul.f64 	%fd159, %fd158, %fd158;
	fma.rn.f64 	%fd160, %fd157, %fd157, %fd159;
	add.s64 	%rd113, %rd112, %rd111;
	ld.global.f64 	%fd161, [%rd113];
	add.f64 	%fd162, %fd161, %fd160;
	st.global.f64 	[%rd113], %fd162;
	ld.local.f64 	%fd163, [%rd107+24];
	ld.local.f64 	%fd164, [%rd108+24];
	mul.f64 	%fd165, %fd164, %fd164;
	fma.rn.f64 	%fd166, %fd163, %fd163, %fd165;
	add.s64 	%rd114, %rd113, %rd111;
	ld.global.f64 	%fd167, [%rd114];
	add.f64 	%fd168, %fd167, %fd166;
	st.global.f64 	[%rd114], %fd168;
	add.s32 	%r255, %r255, 4;
$L__BB2_52:
	setp.eq.s32 	%p37, %r21, 0;
	@%p37 bra 	$L__BB2_57;
	setp.eq.s32 	%p38, %r21, 1;
	@%p38 bra 	$L__BB2_55;
	mul.wide.u32 	%rd115, %r255, 8;
	add.s64 	%rd116, %rd5, %rd115;
	ld.local.f64 	%fd169, [%rd116];
	add.s64 	%rd117, %rd6, %rd115;
	ld.local.f64 	%fd170, [%rd117];
	mul.f64 	%fd171, %fd170, %fd170;
	fma.rn.f64 	%fd172, %fd169, %fd169, %fd171;
	mad.lo.s32 	%r149, %r255, %r93, %r1;
	mul.wide.s32 	%rd118, %r149, 8;
	add.s64 	%rd119, %rd2, %rd118;
	ld.global.f64 	%fd173, [%rd119];
	add.f64 	%fd174, %fd173, %fd172;
	st.global.f64 	[%rd119], %fd174;
	ld.local.f64 	%fd175, [%rd116+8];
	ld.local.f64 	%fd176, [%rd117+8];
	mul.f64 	%fd177, %fd176, %fd176;
	fma.rn.f64 	%fd178, %fd175, %fd175, %fd177;
	mul.wide.s32 	%rd120, %r93, 8;
	add.s64 	%rd121, %rd119, %rd120;
	ld.global.f64 	%fd179, [%rd121];
	add.f64 	%fd180, %fd179, %fd178;
	st.global.f64 	[%rd121], %fd180;
	add.s32 	%r255, %r255, 2;
$L__BB2_55:
	setp.eq.s32 	%p39, %r24, 0;
	@%p39 bra 	$L__BB2_57;
	mul.wide.u32 	%rd122, %r255, 8;
	add.s64 	%rd123, %rd5, %rd122;
	ld.local.f64 	%fd181, [%rd123];
	add.s64 	%rd124, %rd6, %rd122;
	ld.local.f64 	%fd182, [%rd124];
	mul.f64 	%fd183, %fd182, %fd182;
	fma.rn.f64 	%fd184, %fd181, %fd181, %fd183;
	mad.lo.s32 	%r150, %r255, %r93, %r1;
	mul.wide.s32 	%rd125, %r150, 8;
	add.s64 	%rd126, %rd2, %rd125;
	ld.global.f64 	%fd185, [%rd126];
	add.f64 	%fd186, %fd185, %fd184;
	st.global.f64 	[%rd126], %fd186;
$L__BB2_57:
	mov.b32 	%r257, 0;
	mov.b16 	%rs8, 0;
$L__BB2_58:
	sub.s32 	%r57, %r92, %r257;
	mul.wide.u32 	%rd127, %r257, 8;
	add.s64 	%rd19, %rd5, %rd127;
	add.s64 	%rd20, %rd6, %rd127;
	sub.s32 	%r152, %r257, %r92;
	setp.gt.u32 	%p40, %r152, -4;
	mov.u32 	%r260, %r257;
	@%p40 bra 	$L__BB2_64;
	and.b32  	%r58, %r57, -4;
	mov.b32 	%r259, 0;
	mov.u32 	%r260, %r257;
$L__BB2_60:
	.pragma "nounroll";
	setp.eq.s32 	%p41, %r257, %r260;
	@%p41 bra 	$L__BB2_62;
	ld.local.f64 	%fd187, [%rd19];
	cvt.rn.f32.f64 	%f31, %fd187;
	ld.local.f64 	%fd188, [%rd20];
	cvt.rn.f32.f64 	%f32, %fd188;
	mul.wide.u32 	%rd128, %r260, 8;
	add.s64 	%rd129, %rd5, %rd128;
	ld.local.f64 	%fd189, [%rd129];
	cvt.rn.f32.f64 	%f33, %fd189;
	add.s64 	%rd130, %rd6, %rd128;
	ld.local.f64 	%fd190, [%rd130];
	cvt.rn.f32.f64 	%f34, %fd190;
	mul.f32 	%f35, %f32, %f34;
	fma.rn.f32 	%f36, %f31, %f33, %f35;
	cvt.f64.f32 	%fd191, %f36;
	add.f64 	%fd339, %fd191, %fd191;
	bra.uni 	$L__BB2_63;
$L__BB2_62:
	ld.local.f64 	%fd192, [%rd19];
	ld.local.f64 	%fd193, [%rd20];
	mul.f64 	%fd194, %fd193, %fd193;
	fma.rn.f64 	%fd339, %fd192, %fd192, %fd194;
$L__BB2_63:
	div.rn.f64 	%fd195, %fd339, %fd1;
	min.s32 	%r154, %r257, %r260;
	add.s32 	%r155, %r154, -1;
	mul.lo.s32 	%r156, %r155, %r154;
	shr.u32 	%r157, %r156, 31;
	add.s32 	%r158, %r156, %r157;
	shr.s32 	%r159, %r158, 1;
	max.s32 	%r160, %r257, %r260;
	sub.s32 	%r161, %r160, %r154;
	mad.lo.s32 	%r162, %r154, %r92, %r161;
	sub.s32 	%r163, %r162, %r159;
	mul.wide.s32 	%rd131, %r163, 8;
	add.s64 	%rd132, %rd3, %rd131;
	atom.global.add.f64 	%fd196, [%rd132], %fd195;
	add.s64 	%rd133, %rd7, %rd131;
	ld.local.f64 	%fd197, [%rd133];
	add.f64 	%fd198, %fd195, %fd197;
	st.local.f64 	[%rd133], %fd198;
	add.s32 	%r164, %r260, 1;
	ld.local.f64 	%fd199, [%rd19];
	cvt.rn.f32.f64 	%f37, %fd199;
	ld.local.f64 	%fd200, [%rd20];
	cvt.rn.f32.f64 	%f38, %fd200;
	mul.wide.u32 	%rd134, %r260, 8;
	add.s64 	%rd135, %rd5, %rd134;
	ld.local.f64 	%fd201, [%rd135+8];
	cvt.rn.f32.f64 	%f39, %fd201;
	add.s64 	%rd136, %rd6, %rd134;
	ld.local.f64 	%fd202, [%rd136+8];
	cvt.rn.f32.f64 	%f40, %fd202;
	mul.f32 	%f41, %f38, %f40;
	fma.rn.f32 	%f42, %f37, %f39, %f41;
	cvt.f64.f32 	%fd203, %f42;
	add.f64 	%fd204, %fd203, %fd203;
	div.rn.f64 	%fd205, %fd204, %fd1;
	min.s32 	%r166, %r257, %r164;
	add.s32 	%r167, %r166, -1;
	mul.lo.s32 	%r168, %r167, %r166;
	shr.u32 	%r169, %r168, 31;
	add.s32 	%r170, %r168, %r169;
	shr.s32 	%r171, %r170, 1;
	max.s32 	%r173, %r257, %r164;
	sub.s32 	%r174, %r173, %r166;
	mad.lo.s32 	%r175, %r166, %r92, %r174;
	sub.s32 	%r176, %r175, %r171;
	mul.wide.s32 	%rd137, %r176, 8;
	add.s64 	%rd138, %rd3, %rd137;
	atom.global.add.f64 	%fd206, [%rd138], %fd205;
	add.s64 	%rd139, %rd7, %rd137;
	ld.local.f64 	%fd207, [%rd139];
	add.f64 	%fd208, %fd205, %fd207;
	st.local.f64 	[%rd139], %fd208;
	add.s32 	%r177, %r260, 2;
	ld.local.f64 	%fd209, [%rd19];
	cvt.rn.f32.f64 	%f43, %fd209;
	ld.local.f64 	%fd210, [%rd20];
	cvt.rn.f32.f64 	%f44, %fd210;
	ld.local.f64 	%fd211, [%rd135+16];
	cvt.rn.f32.f64 	%f45, %fd211;
	ld.local.f64 	%fd212, [%rd136+16];
	cvt.rn.f32.f64 	%f46, %fd212;
	mul.f32 	%f47, %f44, %f46;
	fma.rn.f32 	%f48, %f43, %f45, %f47;
	cvt.f64.f32 	%fd213, %f48;
	add.f64 	%fd214, %fd213, %fd213;
	div.rn.f64 	%fd215, %fd214, %fd1;
	min.s32 	%r178, %r257, %r177;
	add.s32 	%r179, %r178, -1;
	mul.lo.s32 	%r180, %r179, %r178;
	shr.u32 	%r181, %r180, 31;
	add.s32 	%r182, %r180, %r181;
	shr.s32 	%r183, %r182, 1;
	max.s32 	%r184, %r257, %r177;
	sub.s32 	%r185, %r184, %r178;
	mad.lo.s32 	%r186, %r178, %r92, %r185;
	sub.s32 	%r187, %r186, %r183;
	mul.wide.s32 	%rd140, %r187, 8;
	add.s64 	%rd141, %rd3, %rd140;
	atom.global.add.f64 	%fd216, [%rd141], %fd215;
	add.s64 	%rd142, %rd7, %rd140;
	ld.local.f64 	%fd217, [%rd142];
	add.f64 	%fd218, %fd215, %fd217;
	st.local.f64 	[%rd142], %fd218;
	add.s32 	%r188, %r260, 3;
	ld.local.f64 	%fd219, [%rd19];
	cvt.rn.f32.f64 	%f49, %fd219;
	ld.local.f64 	%fd220, [%rd20];
	cvt.rn.f32.f64 	%f50, %fd220;
	ld.local.f64 	%fd221, [%rd135+24];
	cvt.rn.f32.f64 	%f51, %fd221;
	ld.local.f64 	%fd222, [%rd136+24];
	cvt.rn.f32.f64 	%f52, %fd222;
	mul.f32 	%f53, %f50, %f52;
	fma.rn.f32 	%f54, %f49, %f51, %f53;
	cvt.f64.f32 	%fd223, %f54;
	add.f64 	%fd224, %fd223, %fd223;
	div.rn.f64 	%fd225, %fd224, %fd1;
	min.s32 	%r189, %r257, %r188;
	add.s32 	%r190, %r189, -1;
	mul.lo.s32 	%r191, %r190, %r189;
	shr.u32 	%r192, %r191, 31;
	add.s32 	%r193, %r191, %r192;
	shr.s32 	%r194, %r193, 1;
	max.s32 	%r195, %r257, %r188;
	sub.s32 	%r196, %r195, %r189;
	mad.lo.s32 	%r197, %r189, %r92, %r196;
	sub.s32 	%r198, %r197, %r194;
	mul.wide.s32 	%rd143, %r198, 8;
	add.s64 	%rd144, %rd3, %rd143;
	atom.global.add.f64 	%fd226, [%rd144], %fd225;
	add.s64 	%rd145, %rd7, %rd143;
	ld.local.f64 	%fd227, [%rd145];
	add.f64 	%fd228, %fd225, %fd227;
	st.local.f64 	[%rd145], %fd228;
	add.s32 	%r260, %r260, 4;
	add.s32 	%r259, %r259, 4;
	setp.ne.s32 	%p42, %r259, %r58;
	@%p42 bra 	$L__BB2_60;
$L__BB2_64:
	and.b32  	%r199, %r57, 3;
	setp.eq.s32 	%p43, %r199, 0;
	@%p43 bra 	$L__BB2_78;
	sub.s16 	%rs3, %rs1, %rs8;
	and.b16  	%rs6, %rs3, 3;
	setp.eq.s16 	%p44, %rs6, 1;
	@%p44 bra 	$L__BB2_73;
	setp.eq.s32 	%p45, %r257, %r260;
	@%p45 bra 	$L__BB2_68;
	ld.local.f64 	%fd229, [%rd19];
	cvt.rn.f32.f64 	%f55, %fd229;
	ld.local.f64 	%fd230, [%rd20];
	cvt.rn.f32.f64 	%f56, %fd230;
	mul.wide.u32 	%rd146, %r260, 8;
	add.s64 	%rd147, %rd5, %rd146;
	ld.local.f64 	%fd231, [%rd147];
	cvt.rn.f32.f64 	%f57, %fd231;
	add.s64 	%rd148, %rd6, %rd146;
	ld.local.f64 	%fd232, [%rd148];
	cvt.rn.f32.f64 	%f58, %fd232;
	mul.f32 	%f59, %f56, %f58;
	fma.rn.f32 	%f60, %f55, %f57, %f59;
	cvt.f64.f32 	%fd233, %f60;
	add.f64 	%fd340, %fd233, %fd233;
	bra.uni 	$L__BB2_69;
$L__BB2_68:
	ld.local.f64 	%fd234, [%rd19];
	ld.local.f64 	%fd235, [%rd20];
	mul.f64 	%fd236, %fd235, %fd235;
	fma.rn.f64 	%fd340, %fd234, %fd234, %fd236;
$L__BB2_69:
	div.rn.f64 	%fd237, %fd340, %fd1;
	min.s32 	%r200, %r257, %r260;
	add.s32 	%r201, %r200, -1;
	mul.lo.s32 	%r202, %r201, %r200;
	shr.u32 	%r203, %r202, 31;
	add.s32 	%r204, %r202, %r203;
	shr.s32 	%r205, %r204, 1;
	max.s32 	%r206, %r257, %r260;
	sub.s32 	%r207, %r206, %r200;
	mad.lo.s32 	%r208, %r200, %r92, %r207;
	sub.s32 	%r209, %r208, %r205;
	mul.wide.s32 	%rd149, %r209, 8;
	add.s64 	%rd150, %rd3, %rd149;
	atom.global.add.f64 	%fd238, [%rd150], %fd237;
	add.s64 	%rd151, %rd7, %rd149;
	ld.local.f64 	%fd239, [%rd151];
	add.f64 	%fd240, %fd237, %fd239;
	st.local.f64 	[%rd151], %fd240;
	add.s32 	%r64, %r260, 1;
	setp.eq.s32 	%p46, %r257, %r64;
	@%p46 bra 	$L__BB2_71;
	ld.local.f64 	%fd241, [%rd19];
	cvt.rn.f32.f64 	%f61, %fd241;
	ld.local.f64 	%fd242, [%rd20];
	cvt.rn.f32.f64 	%f62, %fd242;
	mul.wide.u32 	%rd152, %r260, 8;
	add.s64 	%rd153, %rd5, %rd152;
	ld.local.f64 	%fd243, [%rd153+8];
	cvt.rn.f32.f64 	%f63, %fd243;
	add.s64 	%rd154, %rd6, %rd152;
	ld.local.f64 	%fd244, [%rd154+8];
	cvt.rn.f32.f64 	%f64, %fd244;
	mul.f32 	%f65, %f62, %f64;
	fma.rn.f32 	%f66, %f61, %f63, %f65;
	cvt.f64.f32 	%fd245, %f66;
	add.f64 	%fd341, %fd245, %fd245;
	bra.uni 	$L__BB2_72;
$L__BB2_71:
	ld.local.f64 	%fd246, [%rd19];
	ld.local.f64 	%fd247, [%rd20];
	mul.f64 	%fd248, %fd247, %fd247;
	fma.rn.f64 	%fd341, %fd246, %fd246, %fd248;
$L__BB2_72:
	div.rn.f64 	%fd249, %fd341, %fd1;
	min.s32 	%r210, %r257, %r64;
	add.s32 	%r211, %r210, -1;
	mul.lo.s32 	%r212, %r211, %r210;
	shr.u32 	%r213, %r212, 31;
	add.s32 	%r214, %r212, %r213;
	shr.s32 	%r215, %r214, 1;
	max.s32 	%r216, %r257, %r64;
	sub.s32 	%r217, %r216, %r210;
	mad.lo.s32 	%r218, %r210, %r92, %r217;
	sub.s32 	%r219, %r218, %r215;
	mul.wide.s32 	%rd155, %r219, 8;
	add.s64 	%rd156, %rd3, %rd155;
	atom.global.add.f64 	%fd250, [%rd156], %fd249;
	add.s64 	%rd157, %rd7, %rd155;
	ld.local.f64 	%fd251, [%rd157];
	add.f64 	%fd252, %fd249, %fd251;
	st.local.f64 	[%rd157], %fd252;
	add.s32 	%r260, %r260, 2;
$L__BB2_73:
	and.b16  	%rs7, %rs3, 1;
	setp.eq.b16 	%p47, %rs7, 1;
	not.pred 	%p48, %p47;
	@%p48 bra 	$L__BB2_78;
	setp.eq.s32 	%p49, %r257, %r260;
	@%p49 bra 	$L__BB2_76;
	ld.local.f64 	%fd253, [%rd19];
	cvt.rn.f32.f64 	%f67, %fd253;
	ld.local.f64 	%fd254, [%rd20];
	cvt.rn.f32.f64 	%f68, %fd254;
	mul.wide.u32 	%rd158, %r260, 8;
	add.s64 	%rd159, %rd5, %rd158;
	ld.local.f64 	%fd255, [%rd159];
	cvt.rn.f32.f64 	%f69, %fd255;
	add.s64 	%rd160, %rd6, %rd158;
	ld.local.f64 	%fd256, [%rd160];
	cvt.rn.f32.f64 	%f70, %fd256;
	mul.f32 	%f71, %f68, %f70;
	fma.rn.f32 	%f72, %f67, %f69, %f71;
	cvt.f64.f32 	%fd257, %f72;
	add.f64 	%fd342, %fd257, %fd257;
	bra.uni 	$L__BB2_77;
$L__BB2_76:
	ld.local.f64 	%fd258, [%rd19];
	ld.local.f64 	%fd259, [%rd20];
	mul.f64 	%fd260, %fd259, %fd259;
	fma.rn.f64 	%fd342, %fd258, %fd258, %fd260;
$L__BB2_77:
	div.rn.f64 	%fd261, %fd342, %fd1;
	min.s32 	%r220, %r257, %r260;
	add.s32 	%r221, %r220, -1;
	mul.lo.s32 	%r222, %r221, %r220;
	shr.u32 	%r223, %r222, 31;
	add.s32 	%r224, %r222, %r223;
	shr.s32 	%r225, %r224, 1;
	max.s32 	%r226, %r257, %r260;
	sub.s32 	%r227, %r226, %r220;
	mad.lo.s32 	%r228, %r220, %r92, %r227;
	sub.s32 	%r229, %r228, %r225;
	mul.wide.s32 	%rd161, %r229, 8;
	add.s64 	%rd162, %rd3, %rd161;
	atom.global.add.f64 	%fd262, [%rd162], %fd261;
	add.s64 	%rd163, %rd7, %rd161;
	ld.local.f64 	%fd263, [%rd163];
	add.f64 	%fd264, %fd261, %fd263;
	st.local.f64 	[%rd163], %fd264;
$L__BB2_78:
	add.s32 	%r257, %r257, 1;
	setp.ne.s32 	%p50, %r257, %r92;
	add.s16 	%rs8, %rs8, 1;
	@%p50 bra 	$L__BB2_58;
	add.s32 	%r242, %r242, 1;
	setp.eq.s32 	%p51, %r242, %r94;
	@%p51 bra 	$L__BB2_80;
	bra.uni 	$L__BB2_18;
$L__BB2_80:
	setp.lt.s32 	%p52, %r2, 2;
	@%p52 bra 	$L__BB2_93;
	add.s32 	%r231, %r3, -1;
	and.b32  	%r71, %r3, 15;
	setp.lt.u32 	%p53, %r231, 15;
	mov.b32 	%r266, 0;
	@%p53 bra 	$L__BB2_84;
	and.b32  	%r266, %r3, 1073741808;
	neg.s32 	%r264, %r266;
	shl.b32 	%r74, %r93, 4;
	add.s64 	%rd211, %rd7, 64;
	mul.wide.s32 	%rd166, %r93, 8;
	mov.u32 	%r263, %r1;
$L__BB2_83:
	.pragma "nounroll";
	ld.local.v2.f64 	{%fd265, %fd266}, [%rd211+-64];
	mul.f64 	%fd267, %fd1, %fd265;
	mul.wide.s32 	%rd164, %r263, 8;
	add.s64 	%rd165, %rd4, %rd164;
	st.global.f64 	[%rd165], %fd267;
	mul.f64 	%fd268, %fd1, %fd266;
	add.s64 	%rd167, %rd165, %rd166;
	st.global.f64 	[%rd167], %fd268;
	ld.local.v2.f64 	{%fd269, %fd270}, [%rd211+-48];
	mul.f64 	%fd271, %fd1, %fd269;
	add.s64 	%rd168, %rd167, %rd166;
	st.global.f64 	[%rd168], %fd271;
	mul.f64 	%fd272, %fd1, %fd270;
	add.s64 	%rd169, %rd168, %rd166;
	st.global.f64 	[%rd169], %fd272;
	ld.local.v2.f64 	{%fd273, %fd274}, [%rd211+-32];
	mul.f64 	%fd275, %fd1, %fd273;
	add.s64 	%rd170, %rd169, %rd166;
	st.global.f64 	[%rd170], %fd275;
	mul.f64 	%fd276, %fd1, %fd274;
	add.s64 	%rd171, %rd170, %rd166;
	st.global.f64 	[%rd171], %fd276;
	ld.local.v2.f64 	{%fd277, %fd278}, [%rd211+-16];
	mul.f64 	%fd279, %fd1, %fd277;
	add.s64 	%rd172, %rd171, %rd166;
	st.global.f64 	[%rd172], %fd279;
	mul.f64 	%fd280, %fd1, %fd278;
	add.s64 	%rd173, %rd172, %rd166;
	st.global.f64 	[%rd173], %fd280;
	ld.local.v2.f64 	{%fd281, %fd282}, [%rd211];
	mul.f64 	%fd283, %fd1, %fd281;
	add.s64 	%rd174, %rd173, %rd166;
	st.global.f64 	[%rd174], %fd283;
	mul.f64 	%fd284, %fd1, %fd282;
	add.s64 	%rd175, %rd174, %rd166;
	st.global.f64 	[%rd175], %fd284;
	ld.local.v2.f64 	{%fd285, %fd286}, [%rd211+16];
	mul.f64 	%fd287, %fd1, %fd285;
	add.s64 	%rd176, %rd175, %rd166;
	st.global.f64 	[%rd176], %fd287;
	mul.f64 	%fd288, %fd1, %fd286;
	add.s64 	%rd177, %rd176, %rd166;
	st.global.f64 	[%rd177], %fd288;
	ld.local.v2.f64 	{%fd289, %fd290}, [%rd211+32];
	mul.f64 	%fd291, %fd1, %fd289;
	add.s64 	%rd178, %rd177, %rd166;
	st.global.f64 	[%rd178], %fd291;
	mul.f64 	%fd292, %fd1, %fd290;
	add.s64 	%rd179, %rd178, %rd166;
	st.global.f64 	[%rd179], %fd292;
	ld.local.v2.f64 	{%fd293, %fd294}, [%rd211+48];
	mul.f64 	%fd295, %fd1, %fd293;
	add.s64 	%rd180, %rd179, %rd166;
	st.global.f64 	[%rd180], %fd295;
	mul.f64 	%fd296, %fd1, %fd294;
	add.s64 	%rd181, %rd180, %rd166;
	st.global.f64 	[%rd181], %fd296;
	add.s32 	%r264, %r264, 16;
	add.s32 	%r263, %r263, %r74;
	add.s64 	%rd211, %rd211, 128;
	setp.ne.s32 	%p54, %r264, 0;
	@%p54 bra 	$L__BB2_83;
$L__BB2_84:
	setp.eq.s32 	%p55, %r71, 0;
	@%p55 bra 	$L__BB2_93;
	and.b32  	%r80, %r3, 7;
	setp.lt.u32 	%p56, %r71, 8;
	@%p56 bra 	$L__BB2_87;
	mul.wide.u32 	%rd182, %r266, 8;
	add.s64 	%rd183, %rd7, %rd182;
	ld.local.f64 	%fd297, [%rd183];
	mul.f64 	%fd298, %fd1, %fd297;
	mad.lo.s32 	%r232, %r266, %r93, %r1;
	mul.wide.s32 	%rd184, %r232, 8;
	add.s64 	%rd185, %rd4, %rd184;
	st.global.f64 	[%rd185], %fd298;
	ld.local.f64 	%fd299, [%rd183+8];
	mul.f64 	%fd300, %fd1, %fd299;
	mul.wide.s32 	%rd186, %r93, 8;
	add.s64 	%rd187, %rd185, %rd186;
	st.global.f64 	[%rd187], %fd300;
	ld.local.f64 	%fd301, [%rd183+16];
	mul.f64 	%fd302, %fd1, %fd301;
	add.s64 	%rd188, %rd187, %rd186;
	st.global.f64 	[%rd188], %fd302;
	ld.local.f64 	%fd303, [%rd183+24];
	mul.f64 	%fd304, %fd1, %fd303;
	add.s64 	%rd189, %rd188, %rd186;
	st.global.f64 	[%rd189], %fd304;
	ld.local.f64 	%fd305, [%rd183+32];
	mul.f64 	%fd306, %fd1, %fd305;
	add.s64 	%rd190, %rd189, %rd186;
	st.global.f64 	[%rd190], %fd306;
	ld.local.f64 	%fd307, [%rd183+40];
	mul.f64 	%fd308, %fd1, %fd307;
	add.s64 	%rd191, %rd190, %rd186;
	st.global.f64 	[%rd191], %fd308;
	ld.local.f64 	%fd309, [%rd183+48];
	mul.f64 	%fd310, %fd1, %fd309;
	add.s64 	%rd192, %rd191, %rd186;
	st.global.f64 	[%rd192], %fd310;
	ld.local.f64 	%fd311, [%rd183+56];
	mul.f64 	%fd312, %fd1, %fd311;
	add.s64 	%rd193, %rd192, %rd186;
	st.global.f64 	[%rd193], %fd312;
	add.s32 	%r266, %r266, 8;
$L__BB2_87:
	setp.eq.s32 	%p57, %r80, 0;
	@%p57 bra 	$L__BB2_93;
	and.b32  	%r83, %r3, 3;
	setp.lt.u32 	%p58, %r80, 4;
	@%p58 bra 	$L__BB2_90;
	mul.wide.u32 	%rd194, %r266, 8;
	add.s64 	%rd195, %rd7, %rd194;
	ld.local.f64 	%fd313, [%rd195];
	mul.f64 	%fd314, %fd1, %fd313;
	mad.lo.s32 	%r233, %r266, %r93, %r1;
	mul.wide.s32 	%rd196, %r233, 8;
	add.s64 	%rd197, %rd4, %rd196;
	st.global.f64 	[%rd197], %fd314;
	ld.local.f64 	%fd315, [%rd195+8];
	mul.f64 	%fd316, %fd1, %fd315;
	mul.wide.s32 	%rd198, %r93, 8;
	add.s64 	%rd199, %rd197, %rd198;
	st.global.f64 	[%rd199], %fd316;
	ld.local.f64 	%fd317, [%rd195+16];
	mul.f64 	%fd318, %fd1, %fd317;
	add.s64 	%rd200, %rd199, %rd198;
	st.global.f64 	[%rd200], %fd318;
	ld.local.f64 	%fd319, [%rd195+24];
	mul.f64 	%fd320, %fd1, %fd319;
	add.s64 	%rd201, %rd200, %rd198;
	st.global.f64 	[%rd201], %fd320;
	add.s32 	%r266, %r266, 4;
$L__BB2_90:
	setp.eq.s32 	%p59, %r83, 0;
	@%p59 bra 	$L__BB2_93;
	mad.lo.s32 	%r269, %r266, %r93, %r1;
	mul.wide.u32 	%rd202, %r266, 8;
	add.s64 	%rd212, %rd7, %rd202;
	neg.s32 	%r268, %r83;
$L__BB2_92:
	.pragma "nounroll";
	ld.local.f64 	%fd321, [%rd212];
	mul.f64 	%fd322, %fd1, %fd321;
	mul.wide.s32 	%rd203, %r269, 8;
	add.s64 	%rd204, %rd4, %rd203;
	st.global.f64 	[%rd204], %fd322;
	add.s32 	%r269, %r269, %r93;
	add.s64 	%rd212, %rd212, 8;
	add.s32 	%r268, %r268, 1;
	setp.ne.s32 	%p60, %r268, 0;
	@%p60 bra 	$L__BB2_92;
$L__BB2_93:
	ret;
$L__BB2_94:
	add.u64 	%rd205, %SP, 164000;
	add.u64 	%rd206, %SPL, 164000;
	mov.b32 	%r234, 200;
	st.local.v2.u32 	[%rd206], {%r92, %r234};
	mov.u64 	%rd207, $str;
	cvta.global.u64 	%rd208, %rd207;
	{ // callseq 1, 0
	.param .b64 param0;
	st.param.b64 	[param0], %rd208;
	.param .b64 param1;
	st.param.b64 	[param1], %rd205;
	.param .b32 retval0;
	call.uni (retval0), 
	vprintf, 
	(
	param0, 
	param1
	);
	ld.param.b32 	%r235, [retval0];
	} // callseq 1
	bra.uni 	$L__BB2_93;

}
	// .globl	_Z26computeModWithInterferenceILi1000EEvPK6float2PdS3_S3_PiS3_iii
.visible .entry _Z26computeModWithInterferenceILi1000EEvPK6float2PdS3_S3_PiS3_iii(
	.param .u64 .ptr .align 1 _Z26computeModWithInterferenceILi1000EEvPK6float2PdS3_S3_PiS3_iii_param_0,
	.param .u64 .ptr .align 1 _Z26computeModWithInterferenceILi1000EEvPK6float2PdS3_S3_PiS3_iii_param_1,
	.param .u64 .ptr .align 1 _Z26computeModWithInterferenceILi1000EEvPK6float2PdS3_S3_PiS3_iii_param_2,
	.param .u64 .ptr .align 1 _Z26computeModWithInterferenceILi1000EEvPK6float2PdS3_S3_PiS3_iii_param_3,
	.param .u64 .ptr .align 1 _Z26computeModWithInterferenceILi1000EEvPK6float2PdS3_S3_PiS3_iii_param_4,
	.param .u64 .ptr .align 1 _Z26computeModWithInterferenceILi1000EEvPK6float2PdS3_S3_PiS3_iii_param_5,
	.param .u32 _Z26computeModWithInterferenceILi1000EEvPK6float2PdS3_S3_PiS3_iii_param_6,
	.param .u32 _Z26computeModWithInterferenceILi1000EEvPK6float2PdS3_S3_PiS3_iii_param_7,
	.param .u32 _Z26computeModWithInterferenceILi1000EEvPK6float2PdS3_S3_PiS3_iii_param_8
)
{
	.local .align 16 .b8 	__local_depot3[4020016];
	.reg .b64 	%SP;
	.reg .b64 	%SPL;
	.reg .pred 	%p<61>;
	.reg .b16 	%rs<9>;
	.reg .b32 	%r<270>;
	.reg .b32 	%f<73>;
	.reg .b64 	%rd<213>;
	.reg .b64 	%fd<343>;

	mov.u64 	%SPL, __local_depot3;
	cvta.local.u64 	%SP, %SPL;
	ld.param.u64 	%rd29, [_Z26computeModWithInterferenceILi1000EEvPK6float2PdS3_S3_PiS3_iii_param_0];
	ld.param.u64 	%rd30, [_Z26computeModWithInterferenceILi1000EEvPK6float2PdS3_S3_PiS3_iii_param_1];
	ld.param.u64 	%rd31, [_Z26computeModWithInterferenceILi1000EEvPK6float2PdS3_S3_PiS3_iii_param_2];
	ld.param.u64 	%rd32, [_Z26computeModWithInterferenceILi1000EEvPK6float2PdS3_S3_PiS3_iii_param_3];
	ld.param.u64 	%rd27, [_Z26computeModWithInterferenceILi1000EEvPK6float2PdS3_S3_PiS3_iii_param_4];
	ld.param.u64 	%rd28, [_Z26computeModWithInterferenceILi1000EEvPK6float2PdS3_S3_PiS3_iii_param_5];
	ld.param.u32 	%r92, [_Z26computeModWithInterferenceILi1000EEvPK6float2PdS3_S3_PiS3_iii_param_6];
	ld.param.u32 	%r93, [_Z26computeModWithInterferenceILi1000EEvPK6float2PdS3_S3_PiS3_iii_param_7];
	ld.param.u32 	%r94, [_Z26computeModWithInterferenceILi1000EEvPK6float2PdS3_S3_PiS3_iii_param_8];
	cvta.to.global.u64 	%rd1, %rd29;
	cvta.to.global.u64 	%rd2, %rd30;
	cvta.to.global.u64 	%rd3, %rd31;
	cvta.to.global.u64 	%rd4, %rd32;
	add.u64 	%rd5, %SPL, 0;
	add.u64 	%rd6, %SPL, 8000;
	add.u64 	%rd7, %SPL, 16000;
	mov.u32 	%r95, %ctaid.x;
	mov.u32 	%r96, %ntid.x;
	mov.u32 	%r97, %tid.x;
	mad.lo.s32 	%r1, %r95, %r96, %r97;
	setp.ge.s32 	%p1, %r1, %r93;
	@%p1 bra 	$L__BB3_93;
	cvta.to.global.u64 	%rd36, %rd28;
	mad.lo.s32 	%r2, %r92, %r92, %r92;
	shr.u32 	%r98, %r2, 31;
	add.s32 	%r99, %r2, %r98;
	shr.s32 	%r3, %r99, 1;
	ld.global.f64 	%fd1, [%rd36];
	setp.le.f64 	%p2, %fd1, 0d0000000000000000;
	@%p2 bra 	$L__BB3_93;
	setp.gt.s32 	%p3, %r92, 1000;
	@%p3 bra 	$L__BB3_94;
	setp.lt.s32 	%p4, %r2, 2;
	@%p4 bra 	$L__BB3_16;
	add.s32 	%r101, %r3, -1;
	and.b32  	%r4, %r3, 15;
	setp.lt.u32 	%p5, %r101, 15;
	mov.b32 	%r237, 0;
	@%p5 bra 	$L__BB3_7;
	and.b32  	%r237, %r3, 1073741808;
	mov.b32 	%r262, 0;
$L__BB3_6:
	.pragma "nounroll";
	mul.wide.u32 	%rd37, %r262, 8;
	add.s64 	%rd38, %rd7, %rd37;
	mov.f64 	%fd40, 0d0000000000000000;
	st.local.v2.f64 	[%rd38], {%fd40, %fd40};
	st.local.v2.f64 	[%rd38+16], {%fd40, %fd40};
	st.local.v2.f64 	[%rd38+32], {%fd40, %fd40};
	st.local.v2.f64 	[%rd38+48], {%fd40, %fd40};
	st.local.v2.f64 	[%rd38+64], {%fd40, %fd40};
	st.local.v2.f64 	[%rd38+80], {%fd40, %fd40};
	st.local.v2.f64 	[%rd38+96], {%fd40, %fd40};
	st.local.v2.f64 	[%rd38+112], {%fd40, %fd40};
	add.s32 	%r262, %r262, 16;
	setp.eq.s32 	%p6, %r262, %r237;
	@%p6 bra 	$L__BB3_7;
	bra.uni 	$L__BB3_6;
$L__BB3_7:
	setp.eq.s32 	%p7, %r4, 0;
	@%p7 bra 	$L__BB3_16;
	and.b32  	%r7, %r3, 7;
	setp.lt.u32 	%p8, %r4, 8;
	@%p8 bra 	$L__BB3_10;
	mul.wide.u32 	%rd39, %r237, 8;
	add.s64 	%rd40, %rd7, %rd39;
	mov.b64 	%rd41, 0;
	st.local.u64 	[%rd40], %rd41;
	st.local.u64 	[%rd40+8], %rd41;
	st.local.u64 	[%rd40+16], %rd41;
	st.local.u64 	[%rd40+24], %rd41;
	st.local.u64 	[%rd40+32], %rd41;
	st.local.u64 	[%rd40+40], %rd41;
	st.local.u64 	[%rd40+48], %rd41;
	st.local.u64 	[%rd40+56], %rd41;
	add.s32 	%r237, %r237, 8;
$L__BB3_10:
	setp.eq.s32 	%p9, %r7, 0;
	@%p9 bra 	$L__BB3_16;
	and.b32  	%r10, %r3, 3;
	setp.lt.u32 	%p10, %r7, 4;
	@%p10 bra 	$L__BB3_13;
	mul.wide.u32 	%rd42, %r237, 8;
	add.s64 	%rd43, %rd7, %rd42;
	mov.b64 	%rd44, 0;
	st.local.u64 	[%rd43], %rd44;
	st.local.u64 	[%rd43+8], %rd44;
	st.local.u64 	[%rd43+16], %rd44;
	st.local.u64 	[%rd43+24], %rd44;
	add.s32 	%r237, %r237, 4;
$L__BB3_13:
	setp.eq.s32 	%p11, %r10, 0;
	@%p11 bra 	$L__BB3_16;
	mov.b32 	%r241, 0;
$L__BB3_15:
	.pragma "nounroll";
	mul.wide.u32 	%rd45, %r237, 8;
	add.s64 	%rd46, %rd7, %rd45;
	mov.b64 	%rd47, 0;
	st.local.u64 	[%rd46], %rd47;
	add.s32 	%r237, %r237, 1;
	add.s32 	%r241, %r241, 1;
	setp.ne.s32 	%p12, %r241, %r10;
	@%p12 bra 	$L__BB3_15;
$L__BB3_16:
	min.s32 	%r104, %r94, %r92;
	setp.lt.s32 	%p13, %r104, 1;
	@%p13 bra 	$L__BB3_80;
	and.b32  	%r17, %r92, 15;
	add.s32 	%r18, %r17, -1;
	and.b32  	%r19, %r92, 7;
	add.s32 	%r20, %r19, -1;
	cvt.u16.u32 	%rs1, %r92;
	and.b32  	%r21, %r92, 3;
	and.b32  	%r22, %r92, 2147483632;
	and.b32  	%r23, %r92, 2147483640;
	and.b32  	%r24, %r92, 1;
	neg.s32 	%r25, %r22;
	cvta.to.global.u64 	%rd8, %rd27;
	mov.b32 	%r242, 0;
$L__BB3_18:
	setp.lt.u32 	%p14, %r92, 16;
	mov.b32 	%r245, 0;
	@%p14 bra 	$L__BB3_21;
	add.s64 	%rd210, %rd5, 64;
	add.s64 	%rd209, %rd6, 64;
	mov.u32 	%r243, %r25;
$L__BB3_20:
	.pragma "nounroll";
	mov.f64 	%fd41, 0d0000000000000000;
	st.local.v2.f64 	[%rd210+-64], {%fd41, %fd41};
	st.local.v2.f64 	[%rd209+-64], {%fd41, %fd41};
	st.local.v2.f64 	[%rd210+-48], {%fd41, %fd41};
	st.local.v2.f64 	[%rd209+-48], {%fd41, %fd41};
	st.local.v2.f64 	[%rd210+-32], {%fd41, %fd41};
	st.local.v2.f64 	[%rd209+-32], {%fd41, %fd41};
	st.local.v2.f64 	[%rd210+-16], {%fd41, %fd41};
	st.local.v2.f64 	[%rd209+-16], {%fd41, %fd41};
	st.local.v2.f64 	[%rd210], {%fd41, %fd41};
	st.local.v2.f64 	[%rd209], {%fd41, %fd41};
	st.local.v2.f64 	[%rd210+16], {%fd41, %fd41};
	st.local.v2.f64 	[%rd209+16], {%fd41, %fd41};
	st.local.v2.f64 	[%rd210+32], {%fd41, %fd41};
	st.local.v2.f64 	[%rd209+32], {%fd41, %fd41};
	st.local.v2.f64 	[%rd210+48], {%fd41, %fd41};
	st.local.v2.f64 	[%rd209+48], {%fd41, %fd41};
	add.s32 	%r243, %r243, 16;
	add.s64 	%rd210, %rd210, 128;
	add.s64 	%rd209, %rd209, 128;
	setp.ne.s32 	%p15, %r243, 0;
	mov.u32 	%r245, %r22;
	@%p15 bra 	$L__BB3_20;
$L__BB3_21:
	setp.eq.s32 	%p16, %r17, 0;
	@%p16 bra 	$L__BB3_31;
	setp.lt.u32 	%p17, %r18, 7;
	@%p17 bra 	$L__BB3_24;
	mul.wide.u32 	%rd48, %r245, 8;
	add.s64 	%rd49, %rd5, %rd48;
	mov.b64 	%rd50, 0;
	st.local.u64 	[%rd49], %rd50;
	add.s64 	%rd51, %rd6, %rd48;
	st.local.u64 	[%rd51], %rd50;
	st.local.u64 	[%rd49+8], %rd50;
	st.local.u64 	[%rd51+8], %rd50;
	st.local.u64 	[%rd49+16], %rd50;
	st.local.u64 	[%rd51+16], %rd50;
	st.local.u64 	[%rd49+24], %rd50;
	st.local.u64 	[%rd51+24], %rd50;
	st.local.u64 	[%rd49+32], %rd50;
	st.local.u64 	[%rd51+32], %rd50;
	st.local.u64 	[%rd49+40], %rd50;
	st.local.u64 	[%rd51+40], %rd50;
	st.local.u64 	[%rd49+48], %rd50;
	st.local.u64 	[%rd51+48], %rd50;
	st.local.u64 	[%rd49+56], %rd50;
	st.local.u64 	[%rd51+56], %rd50;
	add.s32 	%r245, %r245, 8;
$L__BB3_24:
	setp.eq.s32 	%p18, %r19, 0;
	@%p18 bra 	$L__BB3_31;
	setp.lt.u32 	%p19, %r20, 3;
	@%p19 bra 	$L__BB3_27;
	mul.wide.u32 	%rd52, %r245, 8;
	add.s64 	%rd53, %rd5, %rd52;
	mov.b64 	%rd54, 0;
	st.local.u64 	[%rd53], %rd54;
	add.s64 	%rd55, %rd6, %rd52;
	st.local.u64 	[%rd55], %rd54;
	st.local.u64 	[%rd53+8], %rd54;
	st.local.u64 	[%rd55+8], %rd54;
	st.local.u64 	[%rd53+16], %rd54;
	st.local.u64 	[%rd55+16], %rd54;
	st.local.u64 	[%rd53+24], %rd54;
	st.local.u64 	[%rd55+24], %rd54;
	add.s32 	%r245, %r245, 4;
$L__BB3_27:
	setp.eq.s32 	%p20, %r21, 0;
	@%p20 bra 	$L__BB3_31;
	setp.eq.s32 	%p21, %r21, 1;
	mul.wide.u32 	%rd56, %r245, 8;
	add.s64 	%rd15, %rd5, %rd56;
	mov.b64 	%rd57, 0;
	st.local.u64 	[%rd15], %rd57;
	add.s64 	%rd16, %rd6, %rd56;
	st.local.u64 	[%rd16], %rd57;
	@%p21 bra 	$L__BB3_31;
	setp.eq.s32 	%p22, %r21, 2;
	mov.b64 	%rd58, 0;
	st.local.u64 	[%rd15+8], %rd58;
	st.local.u64 	[%rd16+8], %rd58;
	@%p22 bra 	$L__BB3_31;
	mov.b64 	%rd59, 0;
	st.local.u64 	[%rd15+16], %rd59;
	st.local.u64 	[%rd16+16], %rd59;
$L__BB3_31:
	mov.b32 	%r247, 0;
	mov.u32 	%r248, %r247;
$L__BB3_32:
	mul.wide.u32 	%rd60, %r247, 4;
	add.s64 	%rd61, %rd8, %rd60;
	ld.global.u32 	%r36, [%rd61];
	setp.lt.s32 	%p23, %r36, 1;
	@%p23 bra 	$L__BB3_45;
	mul.wide.u32 	%rd62, %r247, 8;
	add.s64 	%rd17, %rd5, %rd62;
	add.s64 	%rd18, %rd6, %rd62;
	ld.local.f64 	%fd337, [%rd17];
	ld.local.f64 	%fd338, [%rd18];
	and.b32  	%r37, %r36, 7;
	setp.lt.u32 	%p24, %r36, 8;
	mov.b32 	%r251, 0;
	@%p24 bra 	$L__BB3_36;
	and.b32  	%r251, %r36, 2147483640;
	mov.b32 	%r249, 0;
$L__BB3_35:
	.pragma "nounroll";
	add.s32 	%r110, %r249, %r248;
	mad.lo.s32 	%r111, %r110, %r93, %r1;
	mad.lo.s32 	%r112, %r111, %r94, %r242;
	mul.wide.s32 	%rd63, %r112, 8;
	add.s64 	%rd64, %rd1, %rd63;
	ld.global.nc.v2.f32 	{%f1, %f2}, [%rd64];
	cvt.f64.f32 	%fd43, %f1;
	add.f64 	%fd44, %fd337, %fd43;
	cvt.f64.f32 	%fd45, %f2;
	add.f64 	%fd46, %fd338, %fd45;
	add.s32 	%r113, %r111, %r93;
	mad.lo.s32 	%r114, %r113, %r94, %r242;
	mul.wide.s32 	%rd65, %r114, 8;
	add.s64 	%rd66, %rd1, %rd65;
	ld.global.nc.v2.f32 	{%f3, %f4}, [%rd66];
	cvt.f64.f32 	%fd47, %f3;
	add.f64 	%fd48, %fd44, %fd47;
	cvt.f64.f32 	%fd49, %f4;
	add.f64 	%fd50, %fd46, %fd49;
	add.s32 	%r115, %r113, %r93;
	mad.lo.s32 	%r116, %r115, %r94, %r242;
	mul.wide.s32 	%rd67, %r116, 8;
	add.s64 	%rd68, %rd1, %rd67;
	ld.global.nc.v2.f32 	{%f5, %f6}, [%rd68];
	cvt.f64.f32 	%fd51, %f5;
	add.f64 	%fd52, %fd48, %fd51;
	cvt.f64.f32 	%fd53, %f6;
	add.f64 	%fd54, %fd50, %fd53;
	add.s32 	%r117, %r115, %r93;
	mad.lo.s32 	%r118, %r117, %r94, %r242;
	mul.wide.s32 	%rd69, %r118, 8;
	add.s64 	%rd70, %rd1, %rd69;
	ld.global.nc.v2.f32 	{%f7, %f8}, [%rd70];
	cvt.f64.f32 	%fd55, %f7;
	add.f64 	%fd56, %fd52, %fd55;
	cvt.f64.f32 	%fd57, %f8;
	add.f64 	%fd58, %fd54, %fd57;
	add.s32 	%r119, %r117, %r93;
	mad.lo.s32 	%r120, %r119, %r94, %r242;
	mul.wide.s32 	%rd71, %r120, 8;
	add.s64 	%rd72, %rd1, %rd71;
	ld.global.nc.v2.f32 	{%f9, %f10}, [%rd72];
	cvt.f64.f32 	%fd59, %f9;
	add.f64 	%fd60, %fd56, %fd59;
	cvt.f64.f32 	%fd61, %f10;
	add.f64 	%fd62, %fd58, %fd61;
	add.s32 	%r121, %r119, %r93;
	mad.lo.s32 	%r122, %r121, %r94, %r242;
	mul.wide.s32 	%rd73, %r122, 8;
	add.s64 	%rd74, %rd1, %rd73;
	ld.global.nc.v2.f32 	{%f11, %f12}, [%rd74];
	cvt.f64.f32 	%fd63, %f11;
	add.f64 	%fd64, %fd60, %fd63;
	cvt.f64.f32 	%fd65, %f12;
	add.f64 	%fd66, %fd62, %fd65;
	add.s32 	%r123, %r121, %r93;
	mad.lo.s32 	%r124, %r123, %r94, %r242;
	mul.wide.s32 	%rd75, %r124, 8;
	add.s64 	%rd76, %rd1, %rd75;
	ld.global.nc.v2.f32 	{%f13, %f14}, [%rd76];
	cvt.f64.f32 	%fd67, %f13;
	add.f64 	%fd68, %fd64, %fd67;
	cvt.f64.f32 	%fd69, %f14;
	add.f64 	%fd70, %fd66, %fd69;
	add.s32 	%r125, %r123, %r93;
	mad.lo.s32 	%r126, %r125, %r94, %r242;
	mul.wide.s32 	%rd77, %r126, 8;
	add.s64 	%rd78, %rd1, %rd77;
	ld.global.nc.v2.f32 	{%f15, %f16}, [%rd78];
	cvt.f64.f32 	%fd71, %f15;
	add.f64 	%fd337, %fd68, %fd71;
	cvt.f64.f32 	%fd72, %f16;
	add.f64 	%fd338, %fd70, %fd72;
	add.s32 	%r249, %r249, 8;
	setp.ne.s32 	%p25, %r249, %r251;
	@%p25 bra 	$L__BB3_35;
$L__BB3_36:
	setp.eq.s32 	%p26, %r37, 0;
	@%p26 bra 	$L__BB3_44;
	and.b32  	%r42, %r36, 3;
	setp.lt.u32 	%p27, %r37, 4;
	@%p27 bra 	$L__BB3_39;
	add.s32 	%r127, %r251, %r248;
	mad.lo.s32 	%r128, %r127, %r93, %r1;
	mad.lo.s32 	%r129, %r128, %r94, %r242;
	mul.wide.s32 	%rd79, %r129, 8;
	add.s64 	%rd80, %rd1, %rd79;
	ld.global.nc.v2.f32 	{%f17, %f18}, [%rd80];
	cvt.f64.f32 	%fd74, %f17;
	add.f64 	%fd75, %fd337, %fd74;
	cvt.f64.f32 	%fd76, %f18;
	add.f64 	%fd77, %fd338, %fd76;
	add.s32 	%r130, %r128, %r93;
	mad.lo.s32 	%r131, %r130, %r94, %r242;
	mul.wide.s32 	%rd81, %r131, 8;
	add.s64 	%rd82, %rd1, %rd81;
	ld.global.nc.v2.f32 	{%f19, %f20}, [%rd82];
	cvt.f64.f32 	%fd78, %f19;
	add.f64 	%fd79, %fd75, %fd78;
	cvt.f64.f32 	%fd80, %f20;
	add.f64 	%fd81, %fd77, %fd80;
	add.s32 	%r132, %r130, %r93;
	mad.lo.s32 	%r133, %r132, %r94, %r242;
	mul.wide.s32 	%rd83, %r133, 8;
	add.s64 	%rd84, %rd1, %rd83;
	ld.global.nc.v2.f32 	{%f21, %f22}, [%rd84];
	cvt.f64.f32 	%fd82, %f21;
	add.f64 	%fd83, %fd79, %fd82;
	cvt.f64.f32 	%fd84, %f22;
	add.f64 	%fd85, %fd81, %fd84;
	add.s32 	%r134, %r132, %r93;
	mad.lo.s32 	%r135, %r134, %r94, %r242;
	mul.wide.s32 	%rd85, %r135, 8;
	add.s64 	%rd86, %rd1, %rd85;
	ld.global.nc.v2.f32 	{%f23, %f24}, [%rd86];
	cvt.f64.f32 	%fd86, %f23;
	add.f64 	%fd337, %fd83, %fd86;
	cvt.f64.f32 	%fd87, %f24;
	add.f64 	%fd338, %fd85, %fd87;
	add.s32 	%r251, %r251, 4;
$L__BB3_39:
	setp.eq.s32 	%p28, %r42, 0;
	@%p28 bra 	$L__BB3_44;
	setp.eq.s32 	%p29, %r42, 1;
	@%p29 bra 	$L__BB3_42;
	add.s32 	%r136, %r251, %r248;
	mad.lo.s32 	%r137, %r136, %r93, %r1;
	mad.lo.s32 	%r138, %r137, %r94, %r242;
	mul.wide.s32 	%rd87, %r138, 8;
	add.s64 	%rd88, %rd1, %rd87;
	ld.global.nc.v2.f32 	{%f25, %f26}, [%rd88];
	cvt.f64.f32 	%fd89, %f25;
	add.f64 	%fd90, %fd337, %fd89;
	cvt.f64.f32 	%fd91, %f26;
	add.f64 	%fd92, %fd338, %fd91;
	add.s32 	%r139, %r137, %r93;
	mad.lo.s32 	%r140, %r139, %r94, %r242;
	mul.wide.s32 	%rd89, %r140, 8;
	add.s64 	%rd90, %rd1, %rd89;
	ld.global.nc.v2.f32 	{%f27, %f28}, [%rd90];
	cvt.f64.f32 	%fd93, %f27;
	add.f64 	%fd337, %fd90, %fd93;
	cvt.f64.f32 	%fd94, %f28;
	add.f64 	%fd338, %fd92, %fd94;
	add.s32 	%r251, %r251, 2;
$L__BB3_42:
	and.b32  	%r141, %r36, 1;
	setp.eq.b32 	%p30, %r141, 1;
	not.pred 	%p31, %p30;
	@%p31 bra 	$L__BB3_44;
	add.s32 	%r142, %r251, %r248;
	mad.lo.s32 	%r143, %r142, %r93, %r1;
	mad.lo.s32 	%r144, %r143, %r94, %r242;
	mul.wide.s32 	%rd91, %r144, 8;
	add.s64 	%rd92, %rd1, %rd91;
	ld.global.nc.v2.f32 	{%f29, %f30}, [%rd92];
	cvt.f64.f32 	%fd95, %f29;
	add.f64 	%fd337, %fd337, %fd95;
	cvt.f64.f32 	%fd96, %f30;
	add.f64 	%fd338, %fd338, %fd96;
$L__BB3_44:
	st.local.f64 	[%rd17], %fd337;
	st.local.f64 	[%rd18], %fd338;
$L__BB3_45:
	add.s32 	%r248, %r36, %r248;
	add.s32 	%r247, %r247, 1;
	setp.ne.s32 	%p32, %r247, %r92;
	@%p32 bra 	$L__BB3_32;
	setp.lt.u32 	%p33, %r92, 8;
	mov.b32 	%r255, 0;
	@%p33 bra 	$L__BB3_49;
	mov.b32 	%r253, 0;
$L__BB3_48:
	.pragma "nounroll";
	mul.wide.u32 	%rd93, %r253, 8;
	add.s64 	%rd94, %rd5, %rd93;
	ld.local.v2.f64 	{%fd97, %fd98}, [%rd94];
	add.s64 	%rd95, %rd6, %rd93;
	ld.local.v2.f64 	{%fd99, %fd100}, [%rd95];
	mul.f64 	%fd101, %fd99, %fd99;
	fma.rn.f64 	%fd102, %fd97, %fd97, %fd101;
	mad.lo.s32 	%r147, %r253, %r93, %r1;
	mul.wide.s32 	%rd96, %r147, 8;
	add.s64 	%rd97, %rd2, %rd96;
	ld.global.f64 	%fd103, [%rd97];
	add.f64 	%fd104, %fd103, %fd102;
	st.global.f64 	[%rd97], %fd104;
	mul.f64 	%fd105, %fd100, %fd100;
	fma.rn.f64 	%fd106, %fd98, %fd98, %fd105;
	mul.wide.s32 	%rd98, %r93, 8;
	add.s64 	%rd99, %rd97, %rd98;
	ld.global.f64 	%fd107, [%rd99];
	add.f64 	%fd108, %fd107, %fd106;
	st.global.f64 	[%rd99], %fd108;
	ld.local.v2.f64 	{%fd109, %fd110}, [%rd94+16];
	ld.local.v2.f64 	{%fd111, %fd112}, [%rd95+16];
	mul.f64 	%fd113, %fd111, %fd111;
	fma.rn.f64 	%fd114, %fd109, %fd109, %fd113;
	add.s64 	%rd100, %rd99, %rd98;
	ld.global.f64 	%fd115, [%rd100];
	add.f64 	%fd116, %fd115, %fd114;
	st.global.f64 	[%rd100], %fd116;
	mul.f64 	%fd117, %fd112, %fd112;
	fma.rn.f64 	%fd118, %fd110, %fd110, %fd117;
	add.s64 	%rd101, %rd100, %rd98;
	ld.global.f64 	%fd119, [%rd101];
	add.f64 	%fd120, %fd119, %fd118;
	st.global.f64 	[%rd101], %fd120;
	ld.local.v2.f64 	{%fd121, %fd122}, [%rd94+32];
	ld.local.v2.f64 	{%fd123, %fd124}, [%rd95+32];
	mul.f64 	%fd125, %fd123, %fd123;
	fma.rn.f64 	%fd126, %fd121, %fd121, %fd125;
	add.s64 	%rd102, %rd101, %rd98;
	ld.global.f64 	%fd127, [%rd102];
	add.f64 	%fd128, %fd127, %fd126;
	st.global.f64 	[%rd102], %fd128;
	mul.f64 	%fd129, %fd124, %fd124;
	fma.rn.f64 	%fd130, %fd122, %fd122, %fd129;
	add.s64 	%rd103, %rd102, %rd98;
	ld.global.f64 	%fd131, [%rd103];
	add.f64 	%fd132, %fd131, %fd130;
	st.global.f64 	[%rd103], %fd132;
	ld.local.v2.f64 	{%fd133, %fd134}, [%rd94+48];
	ld.local.v2.f64 	{%fd135, %fd136}, [%rd95+48];
	mul.f64 	%fd137, %fd135, %fd135;
	fma.rn.f64 	%fd138, %fd133, %fd133, %fd137;
	add.s64 	%rd104, %rd103, %rd98;
	ld.global.f64 	%fd139, [%rd104];
	add.f64 	%fd140, %fd139, %fd138;
	st.global.f64 	[%rd104], %fd140;
	mul.f64 	%fd141, %fd136, %fd136;
	fma.rn.f64 	%fd142, %fd134, %fd134, %fd141;
	add.s64 	%rd105, %rd104, %rd98;
	ld.global.f64 	%fd143, [%rd105];
	add.f64 	%fd144, %fd143, %fd142;
	st.global.f64 	[%rd105], %fd144;
	add.s32 	%r253, %r253, 8;
	setp.ne.s32 	%p34, %r253, %r23;
	mov.u32 	%r255, %r23;
	@%p34 bra 	$L__BB3_48;
$L__BB3_49:
	setp.eq.s32 	%p35, %r19, 0;
	@%p35 bra 	$L__BB3_57;
	setp.lt.u32 	%p36, %r20, 3;
	@%p36 bra 	$L__BB3_52;
	mul.wide.u32 	%rd106, %r255, 8;
	add.s64 	%rd107, %rd5, %rd106;
	ld.local.f64 	%fd145, [%rd107];
	add.s64 	%rd108, %rd6, %rd106;
	ld.local.f64 	%fd146, [%rd108];
	mul.f64 	%fd147, %fd146, %fd146;
	fma.rn.f64 	%fd148, %fd145, %fd145, %fd147;
	mad.lo.s32 	%r148, %r255, %r93, %r1;
	mul.wide.s32 	%rd109, %r148, 8;
	add.s64 	%rd110, %rd2, %rd109;
	ld.global.f64 	%fd149, [%rd110];
	add.f64 	%fd150, %fd149, %fd148;
	st.global.f64 	[%rd110], %fd150;
	ld.local.f64 	%fd151, [%rd107+8];
	ld.local.f64 	%fd152, [%rd108+8];
	mul.f64 	%fd153, %fd152, %fd152;
	fma.rn.f64 	%fd154, %fd151, %fd151, %fd153;
	mul.wide.s32 	%rd111, %r93, 8;
	add.s64 	%rd112, %rd110, %rd111;
	ld.global.f64 	%fd155, [%rd112];
	add.f64 	%fd156, %fd155, %fd154;
	st.global.f64 	[%rd112], %fd156;
	ld.local.f64 	%fd157, [%rd107+16];
	ld.local.f64 	%fd158, [%rd108+16];
	mul.f64 	%fd159, %fd158, %fd158;
	fma.rn.f64 	%fd160, %fd157, %fd157, %fd159;
	add.s64 	%rd113, %rd112, %rd111;
	ld.global.f64 	%fd161, [%rd113];
	add.f64 	%fd162, %fd161, %fd160;
	st.global.f64 	[%rd113], %fd162;
	ld.local.f64 	%fd163, [%rd107+24];
	ld.local.f64 	%fd164, [%rd108+24];
	mul.f64 	%fd165, %fd164, %fd164;
	fma.rn.f64 	%fd166, %fd163, %fd163, %fd165;
	add.s64 	%rd114, %rd113, %rd111;
	ld.global.f64 	%fd167, [%rd114];
	add.f64 	%fd168, %fd167, %fd166;
	st.global.f64 	[%rd114], %fd168;
	add.s32 	%r255, %r255, 4;
$L__BB3_52:
	setp.eq.s32 	%p37, %r21, 0;
	@%p37 bra 	$L__BB3_57;
	setp.eq.s32 	%p38, %r21, 1;
	@%p38 bra 	$L__BB3_55;
	mul.wide.u32 	%rd115, %r255, 8;
	add.s64 	%rd116, %rd5, %rd115;
	ld.local.f64 	%fd169, [%rd116];
	add.s64 	%rd117, %rd6, %rd115;
	ld.local.f64 	%fd170, [%rd117];
	mul.f64 	%fd171, %fd170, %fd170;
	fma.rn.f64 	%fd172, %fd169, %fd169, %fd171;
	mad.lo.s32 	%r149, %r255, %r93, %r1;
	mul.wide.s32 	%rd118, %r149, 8;
	add.s64 	%rd119, %rd2, %rd118;
	ld.global.f64 	%fd173, [%rd119];
	add.f64 	%fd174, %fd173, %fd172;
	st.global.f64 	[%rd119], %fd174;
	ld.local.f64 	%fd175, [%rd116+8];
	ld.local.f64 	%fd176, [%rd117+8];
	mul.f64 	%fd177, %fd176, %fd176;
	fma.rn.f64 	%fd178, %fd175, %fd175, %fd177;
	mul.wide.s32 	%rd120, %r93, 8;
	add.s64 	%rd121, %rd119, %rd120;
	ld.global.f64 	%fd179, [%rd121];
	add.f64 	%fd180, %fd179, %fd178;
	st.global.f64 	[%rd121], %fd180;
	add.s32 	%r255, %r255, 2;
$L__BB3_55:
	setp.eq.s32 	%p39, %r24, 0;
	@%p39 bra 	$L__BB3_57;
	mul.wide.u32 	%rd122, %r255, 8;
	add.s64 	%rd123, %rd5, %rd122;
	ld.local.f64 	%fd181, [%rd123];
	add.s64 	%rd124, %rd6, %rd122;
	ld.local.f64 	%fd182, [%rd124];
	mul.f64 	%fd183, %fd182, %fd182;
	fma.rn.f64 	%fd184, %fd181, %fd181, %fd183;
	mad.lo.s32 	%r150, %r255, %r93, %r1;
	mul.wide.s32 	%rd125, %r150, 8;
	add.s64 	%rd126, %rd2, %rd125;
	ld.global.f64 	%fd185, [%rd126];
	add.f64 	%fd186, %fd185, %fd184;
	st.global.f64 	[%rd126], %fd186;
$L__BB3_57:
	mov.b32 	%r257, 0;
	mov.b16 	%rs8, 0;
$L__BB3_58:
	sub.s32 	%r57, %r92, %r257;
	mul.wide.u32 	%rd127, %r257, 8;
	add.s64 	%rd19, %rd5, %rd127;
	add.s64 	%rd20, %rd6, %rd127;
	sub.s32 	%r152, %r257, %r92;
	setp.gt.u32 	%p40, %r152, -4;
	mov.u32 	%r260, %r257;
	@%p40 bra 	$L__BB3_64;
	and.b32  	%r58, %r57, -4;
	mov.b32 	%r259, 0;
	mov.u32 	%r260, %r257;
$L__BB3_60:
	.pragma "nounroll";
	setp.eq.s32 	%p41, %r257, %r260;
	@%p41 bra 	$L__BB3_62;
	ld.local.f64 	%fd187, [%rd19];
	cvt.rn.f32.f64 	%f31, %fd187;
	ld.local.f64 	%fd188, [%rd20];
	cvt.rn.f32.f64 	%f32, %fd188;
	mul.wide.u32 	%rd128, %r260, 8;
	add.s64 	%rd129, %rd5, %rd128;
	ld.local.f64 	%fd189, [%rd129];
	cvt.rn.f32.f64 	%f33, %fd189;
	add.s64 	%rd130, %rd6, %rd128;
	ld.local.f64 	%fd190, [%rd130];
	cvt.rn.f32.f64 	%f34, %fd190;
	mul.f32 	%f35, %f32, %f34;
	fma.rn.f32 	%f36, %f31, %f33, %f35;
	cvt.f64.f32 	%fd191, %f36;
	add.f64 	%fd339, %fd191, %fd191;
	bra.uni 	$L__BB3_63;
$L__BB3_62:
	ld.local.f64 	%fd192, [%rd19];
	ld.local.f64 	%fd193, [%rd20];
	mul.f64 	%fd194, %fd193, %fd193;
	fma.rn.f64 	%fd339, %fd192, %fd192, %fd194;
$L__BB3_63:
	div.rn.f64 	%fd195, %fd339, %fd1;
	min.s32 	%r154, %r257, %r260;
	add.s32 	%r155, %r154, -1;
	mul.lo.s32 	%r156, %r155, %r154;
	shr.u32 	%r157, %r156, 31;
	add.s32 	%r158, %r156, %r157;
	shr.s32 	%r159, %r158, 1;
	max.s32 	%r160, %r257, %r260;
	sub.s32 	%r161, %r160, %r154;
	mad.lo.s32 	%r162, %r154, %r92, %r161;
	sub.s32 	%r163, %r162, %r159;
	mul.wide.s32 	%rd131, %r163, 8;
	add.s64 	%rd132, %rd3, %rd131;
	atom.global.add.f64 	%fd196, [%rd132], %fd195;
	add.s64 	%rd133, %rd7, %rd131;
	ld.local.f64 	%fd197, [%rd133];
	add.f64 	%fd198, %fd195, %fd197;
	st.local.f64 	[%rd133], %fd198;
	add.s32 	%r164, %r260, 1;
	ld.local.f64 	%fd199, [%rd19];
	cvt.rn.f32.f64 	%f37, %fd199;
	ld.local.f64 	%fd200, [%rd20];
	cvt.rn.f32.f64 	%f38, %fd200;
	mul.wide.u32 	%rd134, %r260, 8;
	add.s64 	%rd135, %rd5, %rd134;
	ld.local.f64 	%fd201, [%rd135+8];
	cvt.rn.f32.f64 	%f39, %fd201;
	add.s64 	%rd136, %rd6, %rd134;
	ld.local.f64 	%fd202, [%rd136+8];
	cvt.rn.f32.f64 	%f40, %fd202;
	mul.f32 	%f41, %f38, %f40;
	fma.rn.f32 	%f42, %f37, %f39, %f41;
	cvt.f64.f32 	%fd203, %f42;
	add.f64 	%fd204, %fd203, %fd203;
	div.rn.f64 	%fd205, %fd204, %fd1;
	min.s32 	%r166, %r257, %r164;
	add.s32 	%r167, %r166, -1;
	mul.lo.s32 	%r168, %r167, %r166;
	shr.u32 	%r169, %r168, 31;
	add.s32 	%r170, %r168, %r169;
	shr.s32 	%r171, %r170, 1;
	max.s32 	%r173, %r257, %r164;
	sub.s32 	%r174, %r173, %r166;
	mad.lo.s32 	%r175, %r166, %r92, %r174;
	sub.s32 	%r176, %r175, %r171;
	mul.wide.s32 	%rd137, %r176, 8;
	add.s64 	%rd138, %rd3, %rd137;
	atom.global.add.f64 	%fd206, [%rd138], %fd205;
	add.s64 	%rd139, %rd7, %rd137;
	ld.local.f64 	%fd207, [%rd139];
	add.f64 	%fd208, %fd205, %fd207;
	st.local.f64 	[%rd139], %fd208;
	add.s32 	%r177, %r260, 2;
	ld.local.f64 	%fd209, [%rd19];
	cvt.rn.f32.f64 	%f43, %fd209;
	ld.local.f64 	%fd210, [%rd20];
	cvt.rn.f32.f64 	%f44, %fd210;
	ld.local.f64 	%fd211, [%rd135+16];
	cvt.rn.f32.f64 	%f45, %fd211;
	ld.local.f64 	%fd212, [%rd136+16];
	cvt.rn.f32.f64 	%f46, %fd212;
	mul.f32 	%f47, %f44, %f46;
	fma.rn.f32 	%f48, %f43, %f45, %f47;
	cvt.f64.f32 	%fd213, %f48;
	add.f64 	%fd214, %fd213, %fd213;
	div.rn.f64 	%fd215, %fd214, %fd1;
	min.s32 	%r178, %r257, %r177;
	add.s32 	%r179, %r178, -1;
	mul.lo.s32 	%r180, %r179, %r178;
	shr.u32 	%r181, %r180, 31;
	add.s32 	%r182, %r180, %r181;
	shr.s32 	%r183, %r182, 1;
	max.s32 	%r184, %r257, %r177;
	sub.s32 	%r185, %r184, %r178;
	mad.lo.s32 	%r186, %r178, %r92, %r185;
	sub.s32 	%r187, %r186, %r183;
	mul.wide.s32 	%rd140, %r187, 8;
	add.s64 	%rd141, %rd3, %rd140;
	atom.global.add.f64 	%fd216, [%rd141], %fd215;
	add.s64 	%rd142, %rd7, %rd140;
	ld.local.f64 	%fd217, [%rd142];
	add.f64 	%fd218, %fd215, %fd217;
	st.local.f64 	[%rd142], %fd218;
	add.s32 	%r188, %r260, 3;
	ld.local.f64 	%fd219, [%rd19];
	cvt.rn.f32.f64 	%f49, %fd219;
	ld.local.f64 	%fd220, [%rd20];
	cvt.rn.f32.f64 	%f50, %fd220;
	ld.local.f64 	%fd221, [%rd135+24];
	cvt.rn.f32.f64 	%f51, %fd221;
	ld.local.f64 	%fd222, [%rd136+24];
	cvt.rn.f32.f64 	%f52, %fd222;
	mul.f32 	%f53, %f50, %f52;
	fma.rn.f32 	%f54, %f49, %f51, %f53;
	cvt.f64.f32 	%fd223, %f54;
	add.f64 	%fd224, %fd223, %fd223;
	div.rn.f64 	%fd225, %fd224, %fd1;
	min.s32 	%r189, %r257, %r188;
	add.s32 	%r190, %r189, -1;
	mul.lo.s32 	%r191, %r190, %r189;
	shr.u32 	%r192, %r191, 31;
	add.s32 	%r193, %r191, %r192;
	shr.s32 	%r194, %r193, 1;
	max.s32 	%r195, %r257, %r188;
	sub.s32 	%r196, %r195, %r189;
	mad.lo.s32 	%r197, %r189, %r92, %r196;
	sub.s32 	%r198, %r197, %r194;
	mul.wide.s32 	%rd143, %r198, 8;
	add.s64 	%rd144, %rd3, %rd143;
	atom.global.add.f64 	%fd226, [%rd144], %fd225;
	add.s64 	%rd145, %rd7, %rd143;
	ld.local.f64 	%fd227, [%rd145];
	add.f64 	%fd228, %fd225, %fd227;
	st.local.f64 	[%rd145], %fd228;
	add.s32 	%r260, %r260, 4;
	add.s32 	%r259, %r259, 4;
	setp.ne.s32 	%p42, %r259, %r58;
	@%p42 bra 	$L__BB3_60;
$L__BB3_64:
	and.b32  	%r199, %r57, 3;
	setp.eq.s32 	%p43, %r199, 0;
	@%p43 bra 	$L__BB3_78;
	sub.s16 	%rs3, %rs1, %rs8;
	and.b16  	%rs6, %rs3, 3;
	setp.eq.s16 	%p44, %rs6, 1;
	@%p44 bra 	$L__BB3_73;
	setp.eq.s32 	%p45, %r257, %r260;
	@%p45 bra 	$L__BB3_68;
	ld.local.f64 	%fd229, [%rd19];
	cvt.rn.f32.f64 	%f55, %fd229;
	ld.local.f64 	%fd230, [%rd20];
	cvt.rn.f32.f64 	%f56, %fd230;
	mul.wide.u32 	%rd146, %r260, 8;
	add.s64 	%rd147, %rd5, %rd146;
	ld.local.f64 	%fd231, [%rd147];
	cvt.rn.f32.f64 	%f57, %fd231;
	add.s64 	%rd148, %rd6, %rd146;
	ld.local.f64 	%fd232, [%rd148];
	cvt.rn.f32.f64 	%f58, %fd232;
	mul.f32 	%f59, %f56, %f58;
	fma.rn.f32 	%f60, %f55, %f57, %f59;
	cvt.f64.f32 	%fd233, %f60;
	add.f64 	%fd340, %fd233, %fd233;
	bra.uni 	$L__BB3_69;
$L__BB3_68:
	ld.local.f64 	%fd234, [%rd19];
	ld.local.f64 	%fd235, [%rd20];
	mul.f64 	%fd236, %fd235, %fd235;
	fma.rn.f64 	%fd340, %fd234, %fd234, %fd236;
$L__BB3_69:
	div.rn.f64 	%fd237, %fd340, %fd1;
	min.s32 	%r200, %r257, %r260;
	add.s32 	%r201, %r200, -1;
	mul.lo.s32 	%r202, %r201, %r200;
	shr.u32 	%r203, %r202, 31;
	add.s32 	%r204, %r202, %r203;
	shr.s32 	%r205, %r204, 1;
	max.s32 	%r206, %r257, %r260;
	sub.s32 	%r207, %r206, %r200;
	mad.lo.s32 	%r208, %r200, %r92, %r207;
	sub.s32 	%r209, %r208, %r205;
	mul.wide.s32 	%rd149, %r209, 8;
	add.s64 	%rd150, %rd3, %rd149;
	atom.global.add.f64 	%fd238, [%rd150], %fd237;
	add.s64 	%rd151, %rd7, %rd149;
	ld.local.f64 	%fd239, [%rd151];
	add.f64 	%fd240, %fd237, %fd239;
	st.local.f64 	[%rd151], %fd240;
	add.s32 	%r64, %r260, 1;
	setp.eq.s32 	%p46, %r257, %r64;
	@%p46 bra 	$L__BB3_71;
	ld.local.f64 	%fd241, [%rd19];
	cvt.rn.f32.f64 	%f61, %fd241;
	ld.local.f64 	%fd242, [%rd20];
	cvt.rn.f32.f64 	%f62, %fd242;
	mul.wide.u32 	%rd152, %r260, 8;
	add.s64 	%rd153, %rd5, %rd152;
	ld.local.f64 	%fd243, [%rd153+8];
	cvt.rn.f32.f64 	%f63, %fd243;
	add.s64 	%rd154, %rd6, %rd152;
	ld.local.f64 	%fd244, [%rd154+8];
	cvt.rn.f32.f64 	%f64, %fd244;
	mul.f32 	%f65, %f62, %f64;
	fma.rn.f32 	%f66, %f61, %f63, %f65;
	cvt.f64.f32 	%fd245, %f66;
	add.f64 	%fd341, %fd245, %fd245;
	bra.uni 	$L__BB3_72;
$L__BB3_71:
	ld.local.f64 	%fd246, [%rd19];
	ld.local.f64 	%fd247, [%rd20];
	mul.f64 	%fd248, %fd247, %fd247;
	fma.rn.f64 	%fd341, %fd246, %fd246, %fd248;
$L__BB3_72:
	div.rn.f64 	%fd249, %fd341, %fd1;
	min.s32 	%r210, %r257, %r64;
	add.s32 	%r211, %r210, -1;
	mul.lo.s32 	%r212, %r211, %r210;
	shr.u32 	%r213, %r212, 31;
	add.s32 	%r214, %r212, %r213;
	shr.s32 	%r215, %r214, 1;
	max.s32 	%r216, %r257, %r64;
	sub.s32 	%r217, %r216, %r210;
	mad.lo.s32 	%r218, %r210, %r92, %r217;
	sub.s32 	%r219, %r218, %r215;
	mul.wide.s32 	%rd155, %r219, 8;
	add.s64 	%rd156, %rd3, %rd155;
	atom.global.add.f64 	%fd250, [%rd156], %fd249;
	add.s64 	%rd157, %rd7, %rd155;
	ld.local.f64 	%fd251, [%rd157];
	add.f64 	%fd252, %fd249, %fd251;
	st.local.f64 	[%rd157], %fd252;
	add.s32 	%r260, %r260, 2;
$L__BB3_73:
	and.b16  	%rs7, %rs3, 1;
	setp.eq.b16 	%p47, %rs7, 1;
	not.pred 	%p48, %p47;
	@%p48 bra 	$L__BB3_78;
	setp.eq.s32 	%p49, %r257, %r260;
	@%p49 bra 	$L__BB3_76;
	ld.local.f64 	%fd253, [%rd19];
	cvt.rn.f32.f64 	%f67, %fd253;
	ld.local.f64 	%fd254, [%rd20];
	cvt.rn.f32.f64 	%f68, %fd254;
	mul.wide.u32 	%rd158, %r260, 8;
	add.s64 	%rd159, %rd5, %rd158;
	ld.local.f64 	%fd255, [%rd159];
	cvt.rn.f32.f64 	%f69, %fd255;
	add.s64 	%rd160, %rd6, %rd158;
	ld.local.f64 	%fd256, [%rd160];
	cvt.rn.f32.f64 	%f70, %fd256;
	mul.f32 	%f71, %f68, %f70;
	fma.rn.f32 	%f72, %f67, %f69, %f71;
	cvt.f64.f32 	%fd257, %f72;
	add.f64 	%fd342, %fd257, %fd257;
	bra.uni 	$L__BB3_77;
$L__BB3_76:
	ld.local.f64 	%fd258, [%rd19];
	ld.local.f64 	%fd259, [%rd20];
	mul.f64 	%fd260, %fd259, %fd259;
	fma.rn.f64 	%fd342, %fd258, %fd258, %fd260;
$L__BB3_77:
	div.rn.f64 	%fd261, %fd342, %fd1;
	min.s32 	%r220, %r257, %r260;
	add.s32 	%r221, %r220, -1;
	mul.lo.s32 	%r222, %r221, %r220;
	shr.u32 	%r223, %r222, 31;
	add.s32 	%r224, %r222, %r223;
	shr.s32 	%r225, %r224, 1;
	max.s32 	%r226, %r257, %r260;
	sub.s32 	%r227, %r226, %r220;
	mad.lo.s32 	%r228, %r220, %r92, %r227;
	sub.s32 	%r229, %r228, %r225;
	mul.wide.s32 	%rd161, %r229, 8;
	add.s64 	%rd162, %rd3, %rd161;
	atom.global.add.f64 	%fd262, [%rd162], %fd261;
	add.s64 	%rd163, %rd7, %rd161;
	ld.local.f64 	%fd263, [%rd163];
	add.f64 	%fd264, %fd261, %fd263;
	st.local.f64 	[%rd163], %fd264;
$L__BB3_78:
	add.s32 	%r257, %r257, 1;
	setp.ne.s32 	%p50, %r257, %r92;
	add.s16 	%rs8, %rs8, 1;
	@%p50 bra 	$L__BB3_58;
	add.s32 	%r242, %r242, 1;
	setp.eq.s32 	%p51, %r242, %r94;
	@%p51 bra 	$L__BB3_80;
	bra.uni 	$L__BB3_18;
$L__BB3_80:
	setp.lt.s32 	%p52, %r2, 2;
	@%p52 bra 	$L__BB3_93;
	add.s32 	%r231, %r3, -1;
	and.b32  	%r71, %r3, 15;
	setp.lt.u32 	%p53, %r231, 15;
	mov.b32 	%r266, 0;
	@%p53 bra 	$L__BB3_84;
	and.b32  	%r266, %r3, 1073741808;
	neg.s32 	%r264, %r266;
	shl.b32 	%r74, %r93, 4;
	add.s64 	%rd211, %rd7, 64;
	mul.wide.s32 	%rd166, %r93, 8;
	mov.u32 	%r263, %r1;
$L__BB3_83:
	.pragma "nounroll";
	ld.local.v2.f64 	{%fd265, %fd266}, [%rd211+-64];
	mul.f64 	%fd267, %fd1, %fd265;
	mul.wide.s32 	%rd164, %r263, 8;
	add.s64 	%rd165, %rd4, %rd164;
	st.global.f64 	[%rd165], %fd267;
	mul.f64 	%fd268, %fd1, %fd266;
	add.s64 	%rd167, %rd165, %rd166;
	st.global.f64 	[%rd167], %fd268;
	ld.local.v2.f64 	{%fd269, %fd270}, [%rd211+-48];
	mul.f64 	%fd271, %fd1, %fd269;
	add.s64 	%rd168, %rd167, %rd166;
	st.global.f64 	[%rd168], %fd271;
	mul.f64 	%fd272, %fd1, %fd270;
	add.s64 	%rd169, %rd168, %rd166;
	st.global.f64 	[%rd169], %fd272;
	ld.local.v2.f64 	{%fd273, %fd274}, [%rd211+-32];
	mul.f64 	%fd275, %fd1, %fd273;
	add.s64 	%rd170, %rd169, %rd166;
	st.global.f64 	[%rd170], %fd275;
	mul.f64 	%fd276, %fd1, %fd274;
	add.s64 	%rd171, %rd170, %rd166;
	st.global.f64 	[%rd171], %fd276;
	ld.local.v2.f64 	{%fd277, %fd278}, [%rd211+-16];
	mul.f64 	%fd279, %fd1, %fd277;
	add.s64 	%rd172, %rd171, %rd166;
	st.global.f64 	[%rd172], %fd279;
	mul.f64 	%fd280, %fd1, %fd278;
	add.s64 	%rd173, %rd172, %rd166;
	st.global.f64 	[%rd173], %fd280;
	ld.local.v2.f64 	{%fd281, %fd282}, [%rd211];
	mul.f64 	%fd283, %fd1, %fd281;
	add.s64 	%rd174, %rd173, %rd166;
	st.global.f64 	[%rd174], %fd283;
	mul.f64 	%fd284, %fd1, %fd282;
	add.s64 	%rd175, %rd174, %rd166;
	st.global.f64 	[%rd175], %fd284;
	ld.local.v2.f64 	{%fd285, %fd286}, [%rd211+16];
	mul.f64 	%fd287, %fd1, %fd285;
	add.s64 	%rd176, %rd175, %rd166;
	st.global.f64 	[%rd176], %fd287;
	mul.f64 	%fd288, %fd1, %fd286;
	add.s64 	%rd177, %rd176, %rd166;
	st.global.f64 	[%rd177], %fd288;
	ld.local.v2.f64 	{%fd289, %fd290}, [%rd211+32];
	mul.f64 	%fd291, %fd1, %fd289;
	add.s64 	%rd178, %rd177, %rd166;
	st.global.f64 	[%rd178], %fd291;
	mul.f64 	%fd292, %fd1, %fd290;
	add.s64 	%rd179, %rd178, %rd166;
	st.global.f64 	[%rd179], %fd292;
	ld.local.v2.f64 	{%fd293, %fd294}, [%rd211+48];
	mul.f64 	%fd295, %fd1, %fd293;
	add.s64 	%rd180, %rd179, %rd166;
	st.global.f64 	[%rd180], %fd295;
	mul.f64 	%fd296, %fd1, %fd294;
	add.s64 	%rd181, %rd180, %rd166;
	st.global.f64 	[%rd181], %fd296;
	add.s32 	%r264, %r264, 16;
	add.s32 	%r263, %r263, %r74;
	add.s64 	%rd211, %rd211, 128;
	setp.ne.s32 	%p54, %r264, 0;
	@%p54 bra 	$L__BB3_83;
$L__BB3_84:
	setp.eq.s32 	%p55, %r71, 0;
	@%p55 bra 	$L__BB3_93;
	and.b32  	%r80, %r3, 7;
	setp.lt.u32 	%p56, %r71, 8;
	@%p56 bra 	$L__BB3_87;
	mul.wide.u32 	%rd182, %r266, 8;
	add.s64 	%rd183, %rd7, %rd182;
	ld.local.f64 	%fd297, [%rd183];
	mul.f64 	%fd298, %fd1, %fd297;
	mad.lo.s32 	%r232, %r266, %r93, %r1;
	mul.wide.s32 	%rd184, %r232, 8;
	add.s64 	%rd185, %rd4, %rd184;
	st.global.f64 	[%rd185], %fd298;
	ld.local.f64 	%fd299, [%rd183+8];
	mul.f64 	%fd300, %fd1, %fd299;
	mul.wide.s32 	%rd186, %r93, 8;
	add.s64 	%rd187, %rd185, %rd186;
	st.global.f64 	[%rd187], %fd300;
	ld.local.f64 	%fd301, [%rd183+16];
	mul.f64 	%fd302, %fd1, %fd301;
	add.s64 	%rd188, %rd187, %rd186;
	st.global.f64 	[%rd188], %fd302;
	ld.local.f64 	%fd303, [%rd183+24];
	mul.f64 	%fd304, %fd1, %fd303;
	add.s64 	%rd189, %rd188, %rd186;
	st.global.f64 	[%rd189], %fd304;
	ld.local.f64 	%fd305, [%rd183+32];
	mul.f64 	%fd306, %fd1, %fd305;
	add.s64 	%rd190, %rd189, %rd186;
	st.global.f64 	[%rd190], %fd306;
	ld.local.f64 	%fd307, [%rd183+40];
	mul.f64 	%fd308, %fd1, %fd307;
	add.s64 	%rd191, %rd190, %rd186;
	st.global.f64 	[%rd191], %fd308;
	ld.local.f64 	%fd309, [%rd183+48];
	mul.f64 	%fd310, %fd1, %fd309;
	add.s64 	%rd192, %rd191, %rd186;
	st.global.f64 	[%rd192], %fd310;
	ld.local.f64 	%fd311, [%rd183+56];
	mul.f64 	%fd312, %fd1, %fd311;
	add.s64 	%rd193, %rd192, %rd186;
	st.global.f64 	[%rd193], %fd312;
	add.s32 	%r266, %r266, 8;
$L__BB3_87:
	setp.eq.s32 	%p57, %r80, 0;
	@%p57 bra 	$L__BB3_93;
	and.b32  	%r83, %r3, 3;
	setp.lt.u32 	%p58, %r80, 4;
	@%p58 bra 	$L__BB3_90;
	mul.wide.u32 	%rd194, %r266, 8;
	add.s64 	%rd195, %rd7, %rd194;
	ld.local.f64 	%fd313, [%rd195];
	mul.f64 	%fd314, %fd1, %fd313;
	mad.lo.s32 	%r233, %r266, %r93, %r1;
	mul.wide.s32 	%rd196, %r233, 8;
	add.s64 	%rd197, %rd4, %rd196;
	st.global.f64 	[%rd197], %fd314;
	ld.local.f64 	%fd315, [%rd195+8];
	mul.f64 	%fd316, %fd1, %fd315;
	mul.wide.s32 	%rd198, %r93, 8;
	add.s64 	%rd199, %rd197, %rd198;
	st.global.f64 	[%rd199], %fd316;
	ld.local.f64 	%fd317, [%rd195+16];
	mul.f64 	%fd318, %fd1, %fd317;
	add.s64 	%rd200, %rd199, %rd198;
	st.global.f64 	[%rd200], %fd318;
	ld.local.f64 	%fd319, [%rd195+24];
	mul.f64 	%fd320, %fd1, %fd319;
	add.s64 	%rd201, %rd200, %rd198;
	st.global.f64 	[%rd201], %fd320;
	add.s32 	%r266, %r266, 4;
$L__BB3_90:
	setp.eq.s32 	%p59, %r83, 0;
	@%p59 bra 	$L__BB3_93;
	mad.lo.s32 	%r269, %r266, %r93, %r1;
	mul.wide.u32 	%rd202, %r266, 8;
	add.s64 	%rd212, %rd7, %rd202;
	neg.s32 	%r268, %r83;
$L__BB3_92:
	.pragma "nounroll";
	ld.local.f64 	%fd321, [%rd212];
	mul.f64 	%fd322, %fd1, %fd321;
	mul.wide.s32 	%rd203, %r269, 8;
	add.s64 	%rd204, %rd4, %rd203;
	st.global.f64 	[%rd204], %fd322;
	add.s32 	%r269, %r269, %r93;
	add.s64 	%rd212, %rd212, 8;
	add.s32 	%r268, %r268, 1;
	setp.ne.s32 	%p60, %r268, 0;
	@%p60 bra 	$L__BB3_92;
$L__BB3_93:
	ret;
$L__BB3_94:
	add.u64 	%rd205, %SP, 4020000;
	add.u64 	%rd206, %SPL, 4020000;
	mov.b32 	%r234, 1000;
	st.local.v2.u32 	[%rd206], {%r92, %r234};
	mov.u64 	%rd207, $str;
	cvta.global.u64 	%rd208, %rd207;
	{ // callseq 2, 0
	.param .b64 param0;
	st.param.b64 	[param0], %rd208;
	.param .b64 param1;
	st.param.b64 	[param1], %rd205;
	.param .b32 retval0;
	call.uni (retval0), 
	vprintf, 
	(
	param0, 
	param1
	);
	ld.param.b32 	%r235, [retval0];
	} // callseq 2
	bra.uni 	$L__BB3_93;

}


// ===== COMPILED SASS (sm_100) =====

	.target	sm_100

	.elftype	@"ET_EXEC"


//--------------------- .note.nv.tkinfo           --------------------------
	.section	.note.nv.tkinfo,"",@"SHT_NOTE"
	.sectionflags	@"SHF_NOTE_NV_TKINFO"
	.tkinfo
        /*0018*/ 	.word	0x00000002
        /*0030*/ 	.string	""
        /*0030*/ 	.string	"ptxas"
        /*0030*/ 	.string	"Cuda compilation tools, release 13.0, V13.0.88"
        /*0030*/ 	.string	"Build cuda_13.0.r13.0/compiler.36424714_0"
        /*0030*/ 	.string	"-arch sm_100 -m 64 "



//--------------------- .note.nv.cuinfo           --------------------------
	.section	.note.nv.cuinfo,"",@"SHT_NOTE"
	.sectionflags	@"SHF_NOTE_NV_CUINFO"
        /*0018*/ 	.short	0x0002
        /*001a*/ 	.short	0x0064
        /*001c*/ 	.short	0x0082
	.zero		2


//--------------------- .nv.info                  --------------------------
	.section	.nv.info,"",@"SHT_CUDA_INFO"
	.align	4


	//----- nvinfo : EIATTR_REGCOUNT
	.align		4
        /*0000*/ 	.byte	0x04, 0x2f
        /*0002*/ 	.short	(.L_2 - .L_1)
	.align		4
.L_1:
        /*0004*/ 	.word	index@(_Z21computeModTotalWeightPK6float2PdS2_ii)
        /*0008*/ 	.word	0x00000020


	//----- nvinfo : EIATTR_FRAME_SIZE
	.align		4
.L_2:
        /*000c*/ 	.byte	0x04, 0x11
        /*000e*/ 	.short	(.L_4 - .L_3)
	.align		4
.L_3:
        /*0010*/ 	.word	index@(_Z21computeModTotalWeightPK6float2PdS2_ii)
        /*0014*/ 	.word	0x00000000


	//----- nvinfo : EIATTR_REGCOUNT
	.align		4
.L_4:
        /*0018*/ 	.byte	0x04, 0x2f
        /*001a*/ 	.short	(.L_6 - .L_5)
	.align		4
.L_5:
        /*001c*/ 	.word	index@(_Z26computeModWithInterferenceILi50EEvPK6float2PdS3_S3_PiS3_iii)
        /*0020*/ 	.word	0x00000028


	//----- nvinfo : EIATTR_FRAME_SIZE
	.align		4
.L_6:
        /*0024*/ 	.byte	0x04, 0x11
        /*0026*/ 	.short	(.L_8 - .L_7)
	.align		4
.L_7:
        /*0028*/ 	.word	index@($__internal_2_$__cuda_sm20_div_rn_f64_full)
        /*002c*/ 	.word	0x00002b00


	//----- nvinfo : EIATTR_FRAME_SIZE
	.align		4
.L_8:
        /*0030*/ 	.byte	0x04, 0x11
        /*0032*/ 	.short	(.L_10 - .L_9)
	.align		4
.L_9:
        /*0034*/ 	.word	index@(_Z26computeModWithInterferenceILi50EEvPK6float2PdS3_S3_PiS3_iii)
        /*0038*/ 	.word	0x00002b00


	//----- nvinfo : EIATTR_REGCOUNT
	.align		4
.L_10:
        /*003c*/ 	.byte	0x04, 0x2f
        /*003e*/ 	.short	(.L_12 - .L_11)
	.align		4
.L_11:
        /*0040*/ 	.word	index@(_Z26computeModWithInterferenceILi200EEvPK6float2PdS3_S3_PiS3_iii)
        /*0044*/ 	.word	0x00000028


	//----- nvinfo : EIATTR_FRAME_SIZE
	.align		4
.L_12:
        /*0048*/ 	.byte	0x04, 0x11
        /*004a*/ 	.short	(.L_14 - .L_13)
	.align		4
.L_13:
        /*004c*/ 	.word	index@($__internal_1_$__cuda_sm20_div_rn_f64_full)
        /*0050*/ 	.word	0x000280b0


	//----- nvinfo : EIATTR_FRAME_SIZE
	.align		4
.L_14:
        /*0054*/ 	.byte	0x04, 0x11
        /*0056*/ 	.short	(.L_16 - .L_15)
	.align		4
.L_15:
        /*0058*/ 	.word	index@(_Z26computeModWithInterferenceILi200EEvPK6float2PdS3_S3_PiS3_iii)
        /*005c*/ 	.word	0x000280b0


	//----- nvinfo : EIATTR_REGCOUNT
	.align		4
.L_16:
        /*0060*/ 	.byte	0x04, 0x2f
        /*0062*/ 	.short	(.L_18 - .L_17)
	.align		4
.L_17:
        /*0064*/ 	.word	index@(_Z26computeModWithInterferenceILi1000EEvPK6float2PdS3_S3_PiS3_iii)
        /*0068*/ 	.word	0x00000028


	//----- nvinfo : EIATTR_FRAME_SIZE
	.align		4
.L_18:
        /*006c*/ 	.byte	0x04, 0x11
        /*006e*/ 	.short	(.L_20 - .L_19)
	.align		4
.L_19:
        /*0070*/ 	.word	index@($__internal_0_$__cuda_sm20_div_rn_f64_full)
        /*0074*/ 	.word	0x003d5730


	//----- nvinfo : EIATTR_FRAME_SIZE
	.align		4
.L_20:
        /*0078*/ 	.byte	0x04, 0x11
        /*007a*/ 	.short	(.L_22 - .L_21)
	.align		4
.L_21:
        /*007c*/ 	.word	index@(_Z26computeModWithInterferenceILi1000EEvPK6float2PdS3_S3_PiS3_iii)
        /*0080*/ 	.word	0x003d5730


	//----- nvinfo : EIATTR_MIN_STACK_SIZE
	.align		4
.L_22:
        /*0084*/ 	.byte	0x04, 0x12
        /*0086*/ 	.short	(.L_24 - .L_23)
	.align		4
.L_23:
        /*0088*/ 	.word	index@(_Z26computeModWithInterferenceILi1000EEvPK6float2PdS3_S3_PiS3_iii)
        /*008c*/ 	.word	0x003d5730


	//----- nvinfo : EIATTR_MIN_STACK_SIZE
	.align		4
.L_24:
        /*0090*/ 	.byte	0x04, 0x12
        /*0092*/ 	.short	(.L_26 - .L_25)
	.align		4
.L_25:
        /*0094*/ 	.word	index@(_Z26computeModWithInterferenceILi200EEvPK6float2PdS3_S3_PiS3_iii)
        /*0098*/ 	.word	0x000280b0


	//----- nvinfo : EIATTR_MIN_STACK_SIZE
	.align		4
.L_26:
        /*009c*/ 	.byte	0x04, 0x12
        /*009e*/ 	.short	(.L_28 - .L_27)
	.align		4
.L_27:
        /*00a0*/ 	.word	index@(_Z26computeModWithInterferenceILi50EEvPK6float2PdS3_S3_PiS3_iii)
        /*00a4*/ 	.word	0x00002b00


	//----- nvinfo : EIATTR_MIN_STACK_SIZE
	.align		4
.L_28:
        /*00a8*/ 	.byte	0x04, 0x12
        /*00aa*/ 	.short	(.L_30 - .L_29)
	.align		4
.L_29:
        /*00ac*/ 	.word	index@(_Z21computeModTotalWeightPK6float2PdS2_ii)
        /*00b0*/ 	.word	0x00000000
.L_30:


//--------------------- .nv.compat                --------------------------
	.section	.nv.compat,"",@"SHT_CUDA_COMPAT_INFO"
	.align	4
        /*0000*/ 	.byte	0x02, 0x09, 0x00, 0x00, 0x02, 0x02, 0x01, 0x00, 0x02, 0x05, 0x05, 0x00, 0x03, 0x07, 0x01, 0x01
        /*0010*/ 	.byte	0x02, 0x03, 0x00, 0x00, 0x02, 0x06, 0x01, 0x00, 0x04, 0x0b, 0x08, 0x00, 0x01, 0x00, 0x00, 0x00
        /*0020*/ 	.byte	0x00, 0x00, 0x00, 0x00


//--------------------- .nv.info._Z26computeModWithInterferenceILi1000EEvPK6float2PdS3_S3_PiS3_iii --------------------------
	.section	.nv.info._Z26computeModWithInterferenceILi1000EEvPK6float2PdS3_S3_PiS3_iii,"",@"SHT_CUDA_INFO"
	.sectionflags	@""
	.align	4


	//----- nvinfo : EIATTR_CUDA_API_VERSION
	.align		4
        /*0000*/ 	.byte	0x04, 0x37
        /*0002*/ 	.short	(.L_32 - .L_31)
.L_31:
        /*0004*/ 	.word	0x00000082


	//----- nvinfo : EIATTR_KPARAM_INFO
	.align		4
.L_32:
        /*0008*/ 	.byte	0x04, 0x17
        /*000a*/ 	.short	(.L_34 - .L_33)
.L_33:
        /*000c*/ 	.word	0x00000000
        /*0010*/ 	.short	0x0008
        /*0012*/ 	.short	0x0038
        /*0014*/ 	.byte	0x00, 0xf0, 0x11, 0x00


	//----- nvinfo : EIATTR_KPARAM_INFO
	.align		4
.L_34:
        /*0018*/ 	.byte	0x04, 0x17
        /*001a*/ 	.short	(.L_36 - .L_35)
.L_35:
        /*001c*/ 	.word	0x00000000
        /*0020*/ 	.short	0x0007
        /*0022*/ 	.short	0x0034
        /*0024*/ 	.byte	0x00, 0xf0, 0x11, 0x00


	//----- nvinfo : EIATTR_KPARAM_INFO
	.align		4
.L_36:
        /*0028*/ 	.byte	0x04, 0x17
        /*002a*/ 	.short	(.L_38 - .L_37)
.L_37:
        /*002c*/ 	.word	0x00000000
        /*0030*/ 	.short	0x0006
        /*0032*/ 	.short	0x0030
        /*0034*/ 	.byte	0x00, 0xf0, 0x11, 0x00


	//----- nvinfo : EIATTR_KPARAM_INFO
	.align		4
.L_38:
        /*0038*/ 	.byte	0x04, 0x17
        /*003a*/ 	.short	(.L_40 - .L_39)
.L_39:
        /*003c*/ 	.word	0x00000000
        /*0040*/ 	.short	0x0005
        /*0042*/ 	.short	0x0028
        /*0044*/ 	.byte	0x00, 0xf5, 0x21, 0x00


	//----- nvinfo : EIATTR_KPARAM_INFO
	.align		4
.L_40:
        /*0048*/ 	.byte	0x04, 0x17
        /*004a*/ 	.short	(.L_42 - .L_41)
.L_41:
        /*004c*/ 	.word	0x00000000
        /*0050*/ 	.short	0x0004
        /*0052*/ 	.short	0x0020
        /*0054*/ 	.byte	0x00, 0xf5, 0x21, 0x00


	//----- nvinfo : EIATTR_KPARAM_INFO
	.align		4
.L_42:
        /*0058*/ 	.byte	0x04, 0x17
        /*005a*/ 	.short	(.L_44 - .L_43)
.L_43:
        /*005c*/ 	.word	0x00000000
        /*0060*/ 	.short	0x0003
        /*0062*/ 	.short	0x0018
        /*0064*/ 	.byte	0x00, 0xf5, 0x21, 0x00


	//----- nvinfo : EIATTR_KPARAM_INFO
	.align		4
.L_44:
        /*0068*/ 	.byte	0x04, 0x17
        /*006a*/ 	.short	(.L_46 - .L_45)
.L_45:
        /*006c*/ 	.word	0x00000000
        /*0070*/ 	.short	0x0002
        /*0072*/ 	.short	0x0010
        /*0074*/ 	.byte	0x00, 0xf5, 0x21, 0x00


	//----- nvinfo : EIATTR_KPARAM_INFO
	.align		4
.L_46:
        /*0078*/ 	.byte	0x04, 0x17
        /*007a*/ 	.short	(.L_48 - .L_47)
.L_47:
        /*007c*/ 	.word	0x00000000
        /*0080*/ 	.short	0x0001
        /*0082*/ 	.short	0x0008
        /*0084*/ 	.byte	0x00, 0xf5, 0x21, 0x00


	//----- nvinfo : EIATTR_KPARAM_INFO
	.align		4
.L_48:
        /*0088*/ 	.byte	0x04, 0x17
        /*008a*/ 	.short	(.L_50 - .L_49)
.L_49:
        /*008c*/ 	.word	0x00000000
        /*0090*/ 	.short	0x0000
        /*0092*/ 	.short	0x0000
        /*0094*/ 	.byte	0x00, 0xf5, 0x21, 0x00


	//----- nvinfo : EIATTR_SPARSE_MMA_MASK
	.align		4
.L_50:
        /*0098*/ 	.byte	0x03, 0x50
        /*009a*/ 	.short	0x0000


	//----- nvinfo : EIATTR_MAXREG_COUNT
	.align		4
        /*009c*/ 	.byte	0x03, 0x1b
        /*009e*/ 	.short	0x00ff


	//----- nvinfo : EIATTR_EXTERNS
	.align		4
        /*00a0*/ 	.byte	0x04, 0x0f
        /*00a2*/ 	.short	(.L_52 - .L_51)


	//   ....[0]....
	.align		4
.L_51:
        /*00a4*/ 	.word	index@(vprintf)


	//----- nvinfo : EIATTR_MERCURY_ISA_VERSION
	.align		4
.L_52:
        /*00a8*/ 	.byte	0x03, 0x5f
        /*00aa*/ 	.short	0x0101


	//----- nvinfo : EIATTR_VRC_CTA_INIT_COUNT
	.align		4
        /*00ac*/ 	.byte	0x02, 0x4a
	.zero		1
	.zero		1


	//----- nvinfo : EIATTR_SYSCALL_OFFSETS
	.align		4
        /*00b0*/ 	.byte	0x04, 0x46
        /*00b2*/ 	.short	(.L_54 - .L_53)


	//   ....[0]....
.L_53:
        /*00b4*/ 	.word	0x00004320


	//----- nvinfo : EIATTR_EXIT_INSTR_OFFSETS
	.align		4
.L_54:
        /*00b8*/ 	.byte	0x04, 0x1c
        /*00ba*/ 	.short	(.L_56 - .L_55)


	//   ....[0]....
.L_55:
        /*00bc*/ 	.word	0x000000b0


	//   ....[1]....
        /*00c0*/ 	.word	0x00000100


	//   ....[2]....
        /*00c4*/ 	.word	0x000038e0


	//   ....[3]....
        /*00c8*/ 	.word	0x00003d80


	//   ....[4]....
        /*00cc*/ 	.word	0x00003fe0


	//   ....[5]....
        /*00d0*/ 	.word	0x00004160


	//   ....[6]....
        /*00d4*/ 	.word	0x00004260


	//   ....[7]....
        /*00d8*/ 	.word	0x00004330


	//----- nvinfo : EIATTR_CRS_STACK_SIZE
	.align		4
.L_56:
        /*00dc*/ 	.byte	0x04, 0x1e
        /*00de*/ 	.short	(.L_58 - .L_57)
.L_57:
        /*00e0*/ 	.word	0x00000000


	//----- nvinfo : EIATTR_CBANK_PARAM_SIZE
	.align		4
.L_58:
        /*00e4*/ 	.byte	0x03, 0x19
        /*00e6*/ 	.short	0x003c


	//----- nvinfo : EIATTR_PARAM_CBANK
	.align		4
        /*00e8*/ 	.byte	0x04, 0x0a
        /*00ea*/ 	.short	(.L_60 - .L_59)
	.align		4
.L_59:
        /*00ec*/ 	.word	index@(.nv.constant0._Z26computeModWithInterferenceILi1000EEvPK6float2PdS3_S3_PiS3_iii)
        /*00f0*/ 	.short	0x0380
        /*00f2*/ 	.short	0x003c


	//----- nvinfo : EIATTR_SW_WAR
	.align		4
.L_60:
        /*00f4*/ 	.byte	0x04, 0x36
        /*00f6*/ 	.short	(.L_62 - .L_61)
.L_61:
        /*00f8*/ 	.word	0x00000008
.L_62:


//--------------------- .nv.info._Z26computeModWithInterferenceILi200EEvPK6float2PdS3_S3_PiS3_iii --------------------------
	.section	.nv.info._Z26computeModWithInterferenceILi200EEvPK6float2PdS3_S3_PiS3_iii,"",@"SHT_CUDA_INFO"
	.sectionflags	@""
	.align	4


	//----- nvinfo : EIATTR_CUDA_API_VERSION
	.align		4
        /*0000*/ 	.byte	0x04, 0x37
        /*0002*/ 	.short	(.L_64 - .L_63)
.L_63:
        /*0004*/ 	.word	0x00000082


	//----- nvinfo : EIATTR_KPARAM_INFO
	.align		4
.L_64:
        /*0008*/ 	.byte	0x04, 0x17
        /*000a*/ 	.short	(.L_66 - .L_65)
.L_65:
        /*000c*/ 	.word	0x00000000
        /*0010*/ 	.short	0x0008
        /*0012*/ 	.short	0x0038
        /*0014*/ 	.byte	0x00, 0xf0, 0x11, 0x00


	//----- nvinfo : EIATTR_KPARAM_INFO
	.align		4
.L_66:
        /*0018*/ 	.byte	0x04, 0x17
        /*001a*/ 	.short	(.L_68 - .L_67)
.L_67:
        /*001c*/ 	.word	0x00000000
        /*0020*/ 	.short	0x0007
        /*0022*/ 	.short	0x0034
        /*0024*/ 	.byte	0x00, 0xf0, 0x11, 0x00


	//----- nvinfo : EIATTR_KPARAM_INFO
	.align		4
.L_68:
        /*0028*/ 	.byte	0x04, 0x17
        /*002a*/ 	.short	(.L_70 - .L_69)
.L_69:
        /*002c*/ 	.word	0x00000000
        /*0030*/ 	.short	0x0006
        /*0032*/ 	.short	0x0030
        /*0034*/ 	.byte	0x00, 0xf0, 0x11, 0x00


	//----- nvinfo : EIATTR_KPARAM_INFO
	.align		4
.L_70:
        /*0038*/ 	.byte	0x04, 0x17
        /*003a*/ 	.short	(.L_72 - .L_71)
.L_71:
        /*003c*/ 	.word	0x00000000
        /*0040*/ 	.short	0x0005
        /*0042*/ 	.short	0x0028
        /*0044*/ 	.byte	0x00, 0xf5, 0x21, 0x00


	//----- nvinfo : EIATTR_KPARAM_INFO
	.align		4
.L_72:
        /*0048*/ 	.byte	0x04, 0x17
        /*004a*/ 	.short	(.L_74 - .L_73)
.L_73:
        /*004c*/ 	.word	0x00000000
        /*0050*/ 	.short	0x0004
        /*0052*/ 	.short	0x0020
        /*0054*/ 	.byte	0x00, 0xf5, 0x21, 0x00


	//----- nvinfo : EIATTR_KPARAM_INFO
	.align		4
.L_74:
        /*0058*/ 	.byte	0x04, 0x17
        /*005a*/ 	.short	(.L_76 - .L_75)
.L_75:
        /*005c*/ 	.word	0x00000000
        /*0060*/ 	.short	0x0003
        /*0062*/ 	.short	0x0018
        /*0064*/ 	.byte	0x00, 0xf5, 0x21, 0x00


	//----- nvinfo : EIATTR_KPARAM_INFO
	.align		4
.L_76:
        /*0068*/ 	.byte	0x04, 0x17
        /*006a*/ 	.short	(.L_78 - .L_77)
.L_77:
        /*006c*/ 	.word	0x00000000
        /*0070*/ 	.short	0x0002
        /*0072*/ 	.short	0x0010
        /*0074*/ 	.byte	0x00, 0xf5, 0x21, 0x00


	//----- nvinfo : EIATTR_KPARAM_INFO
	.align		4
.L_78:
        /*0078*/ 	.byte	0x04, 0x17
        /*007a*/ 	.short	(.L_80 - .L_79)
.L_79:
        /*007c*/ 	.word	0x00000000
        /*0080*/ 	.short	0x0001
        /*0082*/ 	.short	0x0008
        /*0084*/ 	.byte	0x00, 0xf5, 0x21, 0x00


	//----- nvinfo : EIATTR_KPARAM_INFO
	.align		4
.L_80:
        /*0088*/ 	.byte	0x04, 0x17
        /*008a*/ 	.short	(.L_82 - .L_81)
.L_81:
        /*008c*/ 	.word	0x00000000
        /*0090*/ 	.short	0x0000
        /*0092*/ 	.short	0x0000
        /*0094*/ 	.byte	0x00, 0xf5, 0x21, 0x00


	//----- nvinfo : EIATTR_SPARSE_MMA_MASK
	.align		4
.L_82:
        /*0098*/ 	.byte	0x03, 0x50
        /*009a*/ 	.short	0x0000


	//----- nvinfo : EIATTR_MAXREG_COUNT
	.align		4
        /*009c*/ 	.byte	0x03, 0x1b
        /*009e*/ 	.short	0x00ff


	//----- nvinfo : EIATTR_EXTERNS
	.align		4
        /*00a0*/ 	.byte	0x04, 0x0f
        /*00a2*/ 	.short	(.L_84 - .L_83)


	//   ....[0]....
	.align		4
.L_83:
        /*00a4*/ 	.word	index@(vprintf)


	//----- nvinfo : EIATTR_MERCURY_ISA_VERSION
	.align		4
.L_84:
        /*00a8*/ 	.byte	0x03, 0x5f
        /*00aa*/ 	.short	0x0101


	//----- nvinfo : EIATTR_VRC_CTA_INIT_COUNT
	.align		4
        /*00ac*/ 	.byte	0x02, 0x4a
	.zero		1
	.zero		1


	//----- nvinfo : EIATTR_SYSCALL_OFFSETS
	.align		4
        /*00b0*/ 	.byte	0x04, 0x46
        /*00b2*/ 	.short	(.L_86 - .L_85)


	//   ....[0]....
.L_85:
        /*00b4*/ 	.word	0x00004320


	//----- nvinfo : EIATTR_EXIT_INSTR_OFFSETS
	.align		4
.L_86:
        /*00b8*/ 	.byte	0x04, 0x1c
        /*00ba*/ 	.short	(.L_88 - .L_87)


	//   ....[0]....
.L_87:
        /*00bc*/ 	.word	0x000000b0


	//   ....[1]....
        /*00c0*/ 	.word	0x00000100


	//   ....[2]....
        /*00c4*/ 	.word	0x000038e0


	//   ....[3]....
        /*00c8*/ 	.word	0x00003d80


	//   ....[4]....
        /*00cc*/ 	.word	0x00003fe0


	//   ....[5]....
        /*00d0*/ 	.word	0x00004160


	//   ....[6]....
        /*00d4*/ 	.word	0x00004260


	//   ....[7]....
        /*00d8*/ 	.word	0x00004330


	//----- nvinfo : EIATTR_CRS_STACK_SIZE
	.align		4
.L_88:
        /*00dc*/ 	.byte	0x04, 0x1e
        /*00de*/ 	.short	(.L_90 - .L_89)
.L_89:
        /*00e0*/ 	.word	0x00000000


	//----- nvinfo : EIATTR_CBANK_PARAM_SIZE
	.align		4
.L_90:
        /*00e4*/ 	.byte	0x03, 0x19
        /*00e6*/ 	.short	0x003c


	//----- nvinfo : EIATTR_PARAM_CBANK
	.align		4
        /*00e8*/ 	.byte	0x04, 0x0a
        /*00ea*/ 	.short	(.L_92 - .L_91)
	.align		4
.L_91:
        /*00ec*/ 	.word	index@(.nv.constant0._Z26computeModWithInterferenceILi200EEvPK6float2PdS3_S3_PiS3_iii)
        /*00f0*/ 	.short	0x0380
        /*00f2*/ 	.short	0x003c


	//----- nvinfo : EIATTR_SW_WAR
	.align		4
.L_92:
        /*00f4*/ 	.byte	0x04, 0x36
        /*00f6*/ 	.short	(.L_94 - .L_93)
.L_93:
        /*00f8*/ 	.word	0x00000008
.L_94:


//--------------------- .nv.info._Z26computeModWithInterferenceILi50EEvPK6float2PdS3_S3_PiS3_iii --------------------------
	.section	.nv.info._Z26computeModWithInterferenceILi50EEvPK6float2PdS3_S3_PiS3_iii,"",@"SHT_CUDA_INFO"
	.sectionflags	@""
	.align	4


	//----- nvinfo : EIATTR_CUDA_API_VERSION
	.align		4
        /*0000*/ 	.byte	0x04, 0x37
        /*0002*/ 	.short	(.L_96 - .L_95)
.L_95:
        /*0004*/ 	.word	0x00000082


	//----- nvinfo : EIATTR_KPARAM_INFO
	.align		4
.L_96:
        /*0008*/ 	.byte	0x04, 0x17
        /*000a*/ 	.short	(.L_98 - .L_97)
.L_97:
        /*000c*/ 	.word	0x00000000
        /*0010*/ 	.short	0x0008
        /*0012*/ 	.short	0x0038
        /*0014*/ 	.byte	0x00, 0xf0, 0x11, 0x00


	//----- nvinfo : EIATTR_KPARAM_INFO
	.align		4
.L_98:
        /*0018*/ 	.byte	0x04, 0x17
        /*001a*/ 	.short	(.L_100 - .L_99)
.L_99:
        /*001c*/ 	.word	0x00000000
        /*0020*/ 	.short	0x0007
        /*0022*/ 	.short	0x0034
        /*0024*/ 	.byte	0x00, 0xf0, 0x11, 0x00


	//----- nvinfo : EIATTR_KPARAM_INFO
	.align		4
.L_100:
        /*0028*/ 	.byte	0x04, 0x17
        /*002a*/ 	.short	(.L_102 - .L_101)
.L_101:
        /*002c*/ 	.word	0x00000000
        /*0030*/ 	.short	0x0006
        /*0032*/ 	.short	0x0030
        /*0034*/ 	.byte	0x00, 0xf0, 0x11, 0x00


	//----- nvinfo : EIATTR_KPARAM_INFO
	.align		4
.L_102:
        /*0038*/ 	.byte	0x04, 0x17
        /*003a*/ 	.short	(.L_104 - .L_103)
.L_103:
        /*003c*/ 	.word	0x00000000
        /*0040*/ 	.short	0x0005
        /*0042*/ 	.short	0x0028
        /*0044*/ 	.byte	0x00, 0xf5, 0x21, 0x00


	//----- nvinfo : EIATTR_KPARAM_INFO
	.align		4
.L_104:
        /*0048*/ 	.byte	0x04, 0x17
        /*004a*/ 	.short	(.L_106 - .L_105)
.L_105:
        /*004c*/ 	.word	0x00000000
        /*0050*/ 	.short	0x0004
        /*0052*/ 	.short	0x0020
        /*0054*/ 	.byte	0x00, 0xf5, 0x21, 0x00


	//----- nvinfo : EIATTR_KPARAM_INFO
	.align		4
.L_106:
        /*0058*/ 	.byte	0x04, 0x17
        /*005a*/ 	.short	(.L_108 - .L_107)
.L_107:
        /*005c*/ 	.word	0x00000000
        /*0060*/ 	.short	0x0003
        /*0062*/ 	.short	0x0018
        /*0064*/ 	.byte	0x00, 0xf5, 0x21, 0x00


	//----- nvinfo : EIATTR_KPARAM_INFO
	.align		4
.L_108:
        /*0068*/ 	.byte	0x04, 0x17
        /*006a*/ 	.short	(.L_110 - .L_109)
.L_109:
        /*006c*/ 	.word	0x00000000
        /*0070*/ 	.short	0x0002
        /*0072*/ 	.short	0x0010
        /*0074*/ 	.byte	0x00, 0xf5, 0x21, 0x00


	//----- nvinfo : EIATTR_KPARAM_INFO
	.align		4
.L_110:
        /*0078*/ 	.byte	0x04, 0x17
        /*007a*/ 	.short	(.L_112 - .L_111)
.L_111:
        /*007c*/ 	.word	0x00000000
        /*0080*/ 	.short	0x0001
        /*0082*/ 	.short	0x0008
        /*0084*/ 	.byte	0x00, 0xf5, 0x21, 0x00


	//----- nvinfo : EIATTR_KPARAM_INFO
	.align		4
.L_112:
        /*0088*/ 	.byte	0x04, 0x17
        /*008a*/ 	.short	(.L_114 - .L_113)
.L_113:
        /*008c*/ 	.word	0x00000000
        /*0090*/ 	.short	0x0000
        /*0092*/ 	.short	0x0000
        /*0094*/ 	.byte	0x00, 0xf5, 0x21, 0x00


	//----- nvinfo : EIATTR_SPARSE_MMA_MASK
	.align		4
.L_114:
        /*0098*/ 	.byte	0x03, 0x50
        /*009a*/ 	.short	0x0000


	//----- nvinfo : EIATTR_MAXREG_COUNT
	.align		4
        /*009c*/ 	.byte	0x03, 0x1b
        /*009e*/ 	.short	0x00ff


	//----- nvinfo : EIATTR_EXTERNS
	.align		4
        /*00a0*/ 	.byte	0x04, 0x0f
        /*00a2*/ 	.short	(.L_116 - .L_115)


	//   ....[0]....
	.align		4
.L_115:
        /*00a4*/ 	.word	index@(vprintf)


	//----- nvinfo : EIATTR_MERCURY_ISA_VERSION
	.align		4
.L_116:
        /*00a8*/ 	.byte	0x03, 0x5f
        /*00aa*/ 	.short	0x0101


	//----- nvinfo : EIATTR_VRC_CTA_INIT_COUNT
	.align		4
        /*00ac*/ 	.byte	0x02, 0x4a
	.zero		1
	.zero		1


	//----- nvinfo : EIATTR_SYSCALL_OFFSETS
	.align		4
        /*00b0*/ 	.byte	0x04, 0x46
        /*00b2*/ 	.short	(.L_118 - .L_117)


	//   ....[0]....
.L_117:
        /*00b4*/ 	.word	0x00004320


	//----- nvinfo : EIATTR_EXIT_INSTR_OFFSETS
	.align		4
.L_118:
        /*00b8*/ 	.byte	0x04, 0x1c
        /*00ba*/ 	.short	(.L_120 - .L_119)


	//   ....[0]....
.L_119:
        /*00bc*/ 	.word	0x000000b0


	//   ....[1]....
        /*00c0*/ 	.word	0x00000100


	//   ....[2]....
        /*00c4*/ 	.word	0x000038e0


	//   ....[3]....
        /*00c8*/ 	.word	0x00003d80


	//   ....[4]....
        /*00cc*/ 	.word	0x00003fe0


	//   ....[5]....
        /*00d0*/ 	.word	0x00004160


	//   ....[6]....
        /*00d4*/ 	.word	0x00004260


	//   ....[7]....
        /*00d8*/ 	.word	0x00004330


	//----- nvinfo : EIATTR_CRS_STACK_SIZE
	.align		4
.L_120:
        /*00dc*/ 	.byte	0x04, 0x1e
        /*00de*/ 	.short	(.L_122 - .L_121)
.L_121:
        /*00e0*/ 	.word	0x00000000


	//----- nvinfo : EIATTR_CBANK_PARAM_SIZE
	.align		4
.L_122:
        /*00e4*/ 	.byte	0x03, 0x19
        /*00e6*/ 	.short	0x003c


	//----- nvinfo : EIATTR_PARAM_CBANK
	.align		4
        /*00e8*/ 	.byte	0x04, 0x0a
        /*00ea*/ 	.short	(.L_124 - .L_123)
	.align		4
.L_123:
        /*00ec*/ 	.word	index@(.nv.constant0._Z26computeModWithInterferenceILi50EEvPK6float2PdS3_S3_PiS3_iii)
        /*00f0*/ 	.short	0x0380
        /*00f2*/ 	.short	0x003c


	//----- nvinfo : EIATTR_SW_WAR
	.align		4
.L_124:
        /*00f4*/ 	.byte	0x04, 0x36
        /*00f6*/ 	.short	(.L_126 - .L_125)
.L_125:
        /*00f8*/ 	.word	0x00000008
.L_126:


//--------------------- .nv.info._Z21computeModTotalWeightPK6float2PdS2_ii --------------------------
	.section	.nv.info._Z21computeModTotalWeightPK6float2PdS2_ii,"",@"SHT_CUDA_INFO"
	.sectionflags	@""
	.align	4


	//----- nvinfo : EIATTR_CUDA_API_VERSION
	.align		4
        /*0000*/ 	.byte	0x04, 0x37
        /*0002*/ 	.short	(.L_128 - .L_127)
.L_127:
        /*0004*/ 	.word	0x00000082


	//----- nvinfo : EIATTR_KPARAM_INFO
	.align		4
.L_128:
        /*0008*/ 	.byte	0x04, 0x17
        /*000a*/ 	.short	(.L_130 - .L_129)
.L_129:
        /*000c*/ 	.word	0x00000000
        /*0010*/ 	.short	0x0004
        /*0012*/ 	.short	0x001c
        /*0014*/ 	.byte	0x00, 0xf0, 0x11, 0x00


	//----- nvinfo : EIATTR_KPARAM_INFO
	.align		4
.L_130:
        /*0018*/ 	.byte	0x04, 0x17
        /*001a*/ 	.short	(.L_132 - .L_131)
.L_131:
        /*001c*/ 	.word	0x00000000
        /*0020*/ 	.short	0x0003
        /*0022*/ 	.short	0x0018
        /*0024*/ 	.byte	0x00, 0xf0, 0x11, 0x00


	//----- nvinfo : EIATTR_KPARAM_INFO
	.align		4
.L_132:
        /*0028*/ 	.byte	0x04, 0x17
        /*002a*/ 	.short	(.L_134 - .L_133)
.L_133:
        /*002c*/ 	.word	0x00000000
        /*0030*/ 	.short	0x0002
        /*0032*/ 	.short	0x0010
        /*0034*/ 	.byte	0x00, 0xf5, 0x21, 0x00


	//----- nvinfo : EIATTR_KPARAM_INFO
	.align		4
.L_134:
        /*0038*/ 	.byte	0x04, 0x17
        /*003a*/ 	.short	(.L_136 - .L_135)
.L_135:
        /*003c*/ 	.word	0x00000000
        /*0040*/ 	.short	0x0001
        /*0042*/ 	.short	0x0008
        /*0044*/ 	.byte	0x00, 0xf5, 0x21, 0x00


	//----- nvinfo : EIATTR_KPARAM_INFO
	.align		4
.L_136:
        /*0048*/ 	.byte	0x04, 0x17
        /*004a*/ 	.short	(.L_138 - .L_137)
.L_137:
        /*004c*/ 	.word	0x00000000
        /*0050*/ 	.short	0x0000
        /*0052*/ 	.short	0x0000
        /*0054*/ 	.byte	0x00, 0xf5, 0x21, 0x00


	//----- nvinfo : EIATTR_SPARSE_MMA_MASK
	.align		4
.L_138:
        /*0058*/ 	.byte	0x03, 0x50
        /*005a*/ 	.short	0x0000


	//----- nvinfo : EIATTR_MAXREG_COUNT
	.align		4
        /*005c*/ 	.byte	0x03, 0x1b
        /*005e*/ 	.short	0x00ff


	//----- nvinfo : EIATTR_MERCURY_ISA_VERSION
	.align		4
        /*0060*/ 	.byte	0x03, 0x5f
        /*0062*/ 	.short	0x0101


	//----- nvinfo : EIATTR_VRC_CTA_INIT_COUNT
	.align		4
        /*0064*/ 	.byte	0x02, 0x4a
	.zero		1
	.zero		1


	//----- nvinfo : EIATTR_EXIT_INSTR_OFFSETS
	.align		4
        /*0068*/ 	.byte	0x04, 0x1c
        /*006a*/ 	.short	(.L_140 - .L_139)


	//   ....[0]....
.L_139:
        /*006c*/ 	.word	0x00000070


	//   ....[1]....
        /*0070*/ 	.word	0x00000d30


	//----- nvinfo : EIATTR_CBANK_PARAM_SIZE
	.align		4
.L_140:
        /*0074*/ 	.byte	0x03, 0x19
        /*0076*/ 	.short	0x0020


	//----- nvinfo : EIATTR_PARAM_CBANK
	.align		4
        /*0078*/ 	.byte	0x04, 0x0a
        /*007a*/ 	.short	(.L_142 - .L_141)
	.align		4
.L_141:
        /*007c*/ 	.word	index@(.nv.constant0._Z21computeModTotalWeightPK6float2PdS2_ii)
        /*0080*/ 	.short	0x0380
        /*0082*/ 	.short	0x0020


	//----- nvinfo : EIATTR_SW_WAR
	.align		4
.L_142:
        /*0084*/ 	.byte	0x04, 0x36
        /*0086*/ 	.short	(.L_144 - .L_143)
.L_143:
        /*0088*/ 	.word	0x00000008
.L_144:


//--------------------- .nv.callgraph             --------------------------
	.section	.nv.callgraph,"",@"SHT_CUDA_CALLGRAPH"
	.align	4
	.sectionentsize	8
	.align		4
        /*0000*/ 	.word	0x00000000
	.align		4
        /*0004*/ 	.word	0xffffffff
	.align		4
        /*0008*/ 	.word	index@(_Z26computeModWithInterferenceILi1000EEvPK6float2PdS3_S3_PiS3_iii)
	.align		4
        /*000c*/ 	.word	index@(vprintf)
	.align		4
        /*0010*/ 	.word	index@(_Z26computeModWithInterferenceILi200EEvPK6float2PdS3_S3_PiS3_iii)
	.align		4
        /*0014*/ 	.word	index@(vprintf)
	.align		4
        /*0018*/ 	.word	index@(_Z26computeModWithInterferenceILi50EEvPK6float2PdS3_S3_PiS3_iii)
	.align		4
        /*001c*/ 	.word	index@(vprintf)
	.align		4
        /*0020*/ 	.word	0x00000000
	.align		4
        /*0024*/ 	.word	0xfffffffe
	.align		4
        /*0028*/ 	.word	0x00000000
	.align		4
        /*002c*/ 	.word	0xfffffffd
	.align		4
        /*0030*/ 	.word	0x00000000
	.align		4
        /*0034*/ 	.word	0xfffffffc


//--------------------- .nv.constant4             --------------------------
	.section	.nv.constant4,"a",@progbits
	.align	8
	.align		8
.nv.constant4:
        /*0000*/ 	.dword	vprintf
	.align		8
        /*0008*/ 	.dword	$str


//--------------------- .text._Z26computeModWithInterferenceILi1000EEvPK6float2PdS3_S3_PiS3_iii --------------------------
	.section	.text._Z26computeModWithInterferenceILi1000EEvPK6float2PdS3_S3_PiS3_iii,"ax",@progbits
	.align	128
        .global         _Z26computeModWithInterferenceILi1000EEvPK6float2PdS3_S3_PiS3_iii
        .type           _Z26computeModWithInterferenceILi1000EEvPK6float2PdS3_S3_PiS3_iii,@function
        .size           _Z26computeModWithInterferenceILi1000EEvPK6float2PdS3_S3_PiS3_iii,(.L_x_172 - _Z26computeModWithInterferenceILi1000EEvPK6float2PdS3_S3_PiS3_iii)
        .other          _Z26computeModWithInterferenceILi1000EEvPK6float2PdS3_S3_PiS3_iii,@"STO_CUDA_ENTRY STV_DEFAULT"
_Z26computeModWithInterferenceILi1000EEvPK6float2PdS3_S3_PiS3_iii:
.text._Z26computeModWithInterferenceILi1000EEvPK6float2PdS3_S3_PiS3_iii:
[----:B------:R-:W0:Y:S01]  /*0000*/  LDC R1, c[0x0][0x37c] ;  /* 0x0000df00ff017b82 */ /* 0x000e220000000800 */
[----:B------:R-:W1:Y:S01]  /*0010*/  S2R R3, SR_TID.X ;  /* 0x0000000000037919 */ /* 0x000e620000002100 */
[----:B------:R-:W2:Y:S06]  /*0020*/  LDCU UR4, c[0x0][0x2fc] ;  /* 0x00005f80ff0477ac */ /* 0x000eac0008000800 */
[----:B------:R-:W1:Y:S01]  /*0030*/  S2UR UR5, SR_CTAID.X ;  /* 0x00000000000579c3 */ /* 0x000e620000002500 */
[----:B0-----:R-:W-:Y:S01]  /*0040*/  VIADD R1, R1, 0xffc2a8d0 ;  /* 0xffc2a8d001017836 */ /* 0x001fe20000000000 */
[----:B------:R-:W0:Y:S04]  /*0050*/  LDCU UR6, c[0x0][0x3b4] ;  /* 0x00007680ff0677ac */ /* 0x000e280008000800 */
[----:B------:R-:W-:-:S02]  /*0060*/  R2UR UR7, R1 ;  /* 0x00000000010772ca */ /* 0x000fc400000e0000 */
[----:B------:R-:W1:Y:S01]  /*0070*/  LDC R2, c[0x0][0x360] ;  /* 0x0000d800ff027b82 */ /* 0x000e620000000800 */
[----:B------:R-:W-:Y:S01]  /*0080*/  R2UR UR26, R1 ;  /* 0x00000000011a72ca */ /* 0x000fe200000e0000 */
[----:B-1----:R-:W-:-:S05]  /*0090*/  IMAD R2, R2, UR5, R3 ;  /* 0x0000000502027c24 */ /* 0x002fca000f8e0203 */
[----:B0-----:R-:W-:-:S13]  /*00a0*/  ISETP.GE.AND P0, PT, R2, UR6, PT ;  /* 0x0000000602007c0c */ /* 0x001fda000bf06270 */
[----:B--2---:R-:W-:Y:S05]  /*00b0*/  @P0 EXIT ;  /* 0x000000000000094d */ /* 0x004fea0003800000 */
[----:B------:R-:W0:Y:S01]  /*00c0*/  LDC.64 R24, c[0x0][0x3a8] ;  /* 0x0000ea00ff187b82 */ /* 0x000e220000000a00 */
[----:B------:R-:W0:Y:S02]  /*00d0*/  LDCU.64 UR14, c[0x0][0x358] ;  /* 0x00006b00ff0e77ac */ /* 0x000e240008000a00 */
[----:B0-----:R-:W2:Y:S02]  /*00e0*/  LDG.E.64 R24, desc[UR14][R24.64] ;  /* 0x0000000e18187981 */ /* 0x001ea4000c1e1b00 */
[----:B--2---:R-:W-:-:S14]  /*00f0*/  DSETP.GTU.AND P0, PT, R24, RZ, PT ;  /* 0x000000ff1800722a */ /* 0x004fdc0003f0c000 */
[----:B------:R-:W-:Y:S05]  /*0100*/  @!P0 EXIT ;  /* 0x000000000000894d */ /* 0x000fea0003800000 */
[----:B------:R-:W0:Y:S01]  /*0110*/  LDCU UR9, c[0x0][0x3b0] ;  /* 0x00007600ff0977ac */ /* 0x000e220008000800 */
[----:B------:R-:W1:Y:S01]  /*0120*/  LDC R6, c[0x0][0x2f8] ;  /* 0x0000be00ff067b82 */ /* 0x000e620000000800 */
[----:B0-----:R-:W-:-:S09]  /*0130*/  UISETP.GT.AND UP0, UPT, UR9, 0x3e8, UPT ;  /* 0x000003e80900788c */ /* 0x001fd2000bf04270 */
[----:B------:R-:W-:Y:S05]  /*0140*/  BRA.U UP0, `(.L_x_0) ;  /* 0x0000004100487547 */ /* 0x000fea000b800000 */
[----:B------:R-:W-:Y:S02]  /*0150*/  UIMAD UR13, UR9, UR9, UR9 ;  /* 0x00000009090d72a4 */ /* 0x000fe4000f8e0209 */
[----:B------:R-:W-:Y:S02]  /*0160*/  UIADD3 UR7, UPT, UPT, UR7, 0x3e80, URZ ;  /* 0x00003e8007077890 */ /* 0x000fe4000fffe0ff */
[----:B------:R-:W-:Y:S02]  /*0170*/  UISETP.GE.AND UP0, UPT, UR13, 0x2, UPT ;  /* 0x000000020d00788c */ /* 0x000fe4000bf06270 */
[----:B------:R-:W-:-:S04]  /*0180*/  ULEA.HI UR4, UR13, UR13, URZ, 0x1 ;  /* 0x0000000d0d047291 */ /* 0x000fc8000f8f08ff */
[----:B------:R-:W-:-:S03]  /*0190*/  USHF.R.S32.HI UR10, URZ, 0x1, UR4 ;  /* 0x00000001ff0a7899 */ /* 0x000fc60008011404 */
[----:B------:R-:W-:Y:S09]  /*01a0*/  BRA.U !UP0, `(.L_x_1) ;  /* 0x0000000108d87547 */ /* 0x000ff2000b800000 */
[----:B------:R-:W-:Y:S02]  /*01b0*/  UIADD3 UR4, UPT, UPT, UR10, -0x1, URZ ;  /* 0xffffffff0a047890 */ /* 0x000fe4000fffe0ff */
[----:B------:R-:W-:Y:S02]  /*01c0*/  ULOP3.LUT UR6, UR10, 0xf, URZ, 0xc0, !UPT ;  /* 0x0000000f0a067892 */ /* 0x000fe4000f8ec0ff */
[----:B------:R-:W-:Y:S02]  /*01d0*/  UISETP.GE.U32.AND UP1, UPT, UR4, 0xf, UPT ;  /* 0x0000000f0400788c */ /* 0x000fe4000bf26070 */
[----:B------:R-:W-:Y:S01]  /*01e0*/  UISETP.NE.AND UP0, UPT, UR6, URZ, UPT ;  /* 0x000000ff0600728c */ /* 0x000fe2000bf05270 */
[----:B------:R-:W-:-:S06]  /*01f0*/  UMOV UR4, URZ ;  /* 0x000000ff00047c82 */ /* 0x000fcc0008000000 */
[----:B------:R-:W-:Y:S05]  /*0200*/  BRA.U !UP1, `(.L_x_2) ;  /* 0x0000000109387547 */ /* 0x000fea000b800000 */
[----:B------:R-:W-:Y:S01]  /*0210*/  ULOP3.LUT UR4, UR10, 0x3ffffff0, URZ, 0xc0, !UPT ;  /* 0x3ffffff00a047892 */ /* 0x000fe2000f8ec0ff */
[----:B------:R-:W-:-:S11]  /*0220*/  UMOV UR5, URZ ;  /* 0x000000ff00057c82 */ /* 0x000fd60008000000 */
.L_x_3:
[----:B------:R-:W-:Y:S02]  /*0230*/  ULEA UR8, UR5, UR7, 0x3 ;  /* 0x0000000705087291 */ /* 0x000fe4000f8e18ff */
[----:B------:R-:W-:-:S04]  /*0240*/  UIADD3 UR5, UPT, UPT, UR5, 0x10, URZ ;  /* 0x0000001005057890 */ /* 0x000fc8000fffe0ff */
[----:B------:R-:W-:-:S03]  /*0250*/  UISETP.NE.AND UP1, UPT, UR5, UR4, UPT ;  /* 0x000000040500728c */ /* 0x000fc6000bf25270 */
[----:B------:R-:W-:Y:S04]  /*0260*/  STL.128 [UR8], RZ ;  /* 0x000000ffff007987 */ /* 0x000fe80008100c08 */
[----:B------:R-:W-:Y:S04]  /*0270*/  STL.128 [UR8+0x10], RZ ;  /* 0x000010ffff007987 */ /* 0x000fe80008100c08 */
[----:B------:R-:W-:Y:S04]  /*0280*/  STL.128 [UR8+0x20], RZ ;  /* 0x000020ffff007987 */ /* 0x000fe80008100c08 */
[----:B------:R-:W-:Y:S04]  /*0290*/  STL.128 [UR8+0x30], RZ ;  /* 0x000030ffff007987 */ /* 0x000fe80008100c08 */
[----:B------:R-:W-:Y:S04]  /*02a0*/  STL.128 [UR8+0x40], RZ ;  /* 0x000040ffff007987 */ /* 0x000fe80008100c08 */
[----:B------:R-:W-:Y:S04]  /*02b0*/  STL.128 [UR8+0x50], RZ ;  /* 0x000050ffff007987 */ /* 0x000fe80008100c08 */
[----:B------:R-:W-:Y:S04]  /*02c0*/  STL.128 [UR8+0x60], RZ ;  /* 0x000060ffff007987 */ /* 0x000fe80008100c08 */
[----:B------:R-:W-:Y:S01]  /*02d0*/  STL.128 [UR8+0x70], RZ ;  /* 0x000070ffff007987 */ /* 0x000fe20008100c08 */
[----:B------:R-:W-:Y:S05]  /*02e0*/  BRA.U UP1, `(.L_x_3) ;  /* 0xfffffffd01d07547 */ /* 0x000fea000b83ffff */
.L_x_2:
[----:B------:R-:W-:Y:S05]  /*02f0*/  BRA.U !UP0, `(.L_x_1) ;  /* 0x0000000108847547 */ /* 0x000fea000b800000 */
[----:B------:R-:W-:Y:S02]  /*0300*/  UISETP.GE.U32.AND UP0, UPT, UR6, 0x8, UPT ;  /* 0x000000080600788c */ /* 0x000fe4000bf06070 */
[----:B------:R-:W-:-:S04]  /*0310*/  ULOP3.LUT UR5, UR10, 0x7, URZ, 0xc0, !UPT ;  /* 0x000000070a057892 */ /* 0x000fc8000f8ec0ff */
[----:B------:R-:W-:-:S03]  /*0320*/  UISETP.NE.AND UP1, UPT, UR5, URZ, UPT ;  /* 0x000000ff0500728c */ /* 0x000fc6000bf25270 */
[----:B------:R-:W-:Y:S08]  /*0330*/  BRA.U !UP0, `(.L_x_4) ;  /* 0x0000000108287547 */ /* 0x000ff0000b800000 */
[----:B------:R-:W-:Y:S02]  /*0340*/  ULEA UR6, UR4, UR7, 0x3 ;  /* 0x0000000704067291 */ /* 0x000fe4000f8e18ff */
[----:B------:R-:W-:-:S07]  /*0350*/  UIADD3 UR4, UPT, UPT, UR4, 0x8, URZ ;  /* 0x0000000804047890 */ /* 0x000fce000fffe0ff */
[----:B------:R-:W-:Y:S04]  /*0360*/  STL.64 [UR6], RZ ;  /* 0x000000ffff007987 */ /* 0x000fe80008100a06 */
[----:B------:R-:W-:Y:S04]  /*0370*/  STL.64 [UR6+0x8], RZ ;  /* 0x000008ffff007987 */ /* 0x000fe80008100a06 */
[----:B------:R-:W-:Y:S04]  /*0380*/  STL.64 [UR6+0x10], RZ ;  /* 0x000010ffff007987 */ /* 0x000fe80008100a06 */
[----:B------:R-:W-:Y:S04]  /*0390*/  STL.64 [UR6+0x18], RZ ;  /* 0x000018ffff007987 */ /* 0x000fe80008100a06 */
[----:B------:R-:W-:Y:S04]  /*03a0*/  STL.64 [UR6+0x20], RZ ;  /* 0x000020ffff007987 */ /* 0x000fe80008100a06 */
[----:B------:R-:W-:Y:S04]  /*03b0*/  STL.64 [UR6+0x28], RZ ;  /* 0x000028ffff007987 */ /* 0x000fe80008100a06 */
[----:B------:R-:W-:Y:S04]  /*03c0*/  STL.64 [UR6+0x30], RZ ;  /* 0x000030ffff007987 */ /* 0x000fe80008100a06 */
[----:B------:R-:W-:Y:S01]  /*03d0*/  STL.64 [UR6+0x38], RZ ;  /* 0x000038ffff007987 */ /* 0x000fe20008100a06 */
.L_x_4:
[----:B------:R-:W-:Y:S05]  /*03e0*/  BRA.U !UP1, `(.L_x_1) ;  /* 0x0000000109487547 */ /* 0x000fea000b800000 */
[----:B------:R-:W-:Y:S02]  /*03f0*/  UISETP.GE.U32.AND UP0, UPT, UR5, 0x4, UPT ;  /* 0x000000040500788c */ /* 0x000fe4000bf06070 */
[----:B------:R-:W-:-:S04]  /*0400*/  ULOP3.LUT UR6, UR10, 0x3, URZ, 0xc0, !UPT ;  /* 0x000000030a067892 */ /* 0x000fc8000f8ec0ff */
[----:B------:R-:W-:-:S05]  /*0410*/  PLOP3.LUT P0, PT, PT, PT, UP0, 0x80, 0x8 ;  /* 0x000000000008781c */ /* 0x000fca0003f0f008 */
[----:B------:R-:W-:Y:S02]  /*0420*/  @UP0 ULEA UR5, UR4, UR7, 0x3 ;  /* 0x0000000704050291 */ /* 0x000fe4000f8e18ff */
[----:B------:R-:W-:Y:S02]  /*0430*/  @UP0 UIADD3 UR4, UPT, UPT, UR4, 0x4, URZ ;  /* 0x0000000404040890 */ /* 0x000fe4000fffe0ff */
[----:B------:R-:W-:-:S05]  /*0440*/  UISETP.NE.AND UP0, UPT, UR6, URZ, UPT ;  /* 0x000000ff0600728c */ /* 0x000fca000bf05270 */
[----:B------:R-:W-:Y:S04]  /*0450*/  @P0 STL.64 [UR5], RZ ;  /* 0x000000ffff000987 */ /* 0x000fe80008100a05 */
[----:B------:R-:W-:Y:S04]  /*0460*/  @P0 STL.64 [UR5+0x8], RZ ;  /* 0x000008ffff000987 */ /* 0x000fe80008100a05 */
[----:B------:R-:W-:Y:S04]  /*0470*/  @P0 STL.64 [UR5+0x10], RZ ;  /* 0x000010ffff000987 */ /* 0x000fe80008100a05 */
[----:B------:R-:W-:Y:S01]  /*0480*/  @P0 STL.64 [UR5+0x18], RZ ;  /* 0x000018ffff000987 */ /* 0x000fe20008100a05 */
[----:B------:R-:W-:Y:S05]  /*0490*/  BRA.U !UP0, `(.L_x_1) ;  /* 0x00000001081c7547 */ /* 0x000fea000b800000 */
[----:B------:R-:W-:-:S05]  /*04a0*/  UMOV UR5, URZ ;  /* 0x000000ff00057c82 */ /* 0x000fca0008000000 */
.L_x_5:
[----:B------:R-:W-:Y:S02]  /*04b0*/  ULEA UR8, UR4, UR7, 0x3 ;  /* 0x0000000704087291 */ /* 0x000fe4000f8e18ff */
[----:B------:R-:W-:Y:S02]  /*04c0*/  UIADD3 UR5, UPT, UPT, UR5, 0x1, URZ ;  /* 0x0000000105057890 */ /* 0x000fe4000fffe0ff */
[----:B------:R-:W-:Y:S02]  /*04d0*/  UIADD3 UR4, UPT, UPT, UR4, 0x1, URZ ;  /* 0x0000000104047890 */ /* 0x000fe4000fffe0ff */
[----:B------:R-:W-:-:S03]  /*04e0*/  UISETP.NE.AND UP0, UPT, UR5, UR6, UPT ;  /* 0x000000060500728c */ /* 0x000fc6000bf05270 */
[----:B------:R-:W-:Y:S06]  /*04f0*/  STL.64 [UR8], RZ ;  /* 0x000000ffff007987 */ /* 0x000fec0008100a08 */
[----:B------:R-:W-:Y:S05]  /*0500*/  BRA.U UP0, `(.L_x_5) ;  /* 0xfffffffd00e87547 */ /* 0x000fea000b83ffff */
.L_x_1:
[----:B------:R-:W0:Y:S02]  /*0510*/  LDCU UR4, c[0x0][0x3b8] ;  /* 0x00007700ff0477ac */ /* 0x000e240008000800 */
[----:B0-----:R-:W-:-:S04]  /*0520*/  UISETP.LT.AND UP0, UPT, UR9, UR4, UPT ;  /* 0x000000040900728c */ /* 0x001fc8000bf01270 */
[----:B------:R-:W-:-:S04]  /*0530*/  USEL UR4, UR9, UR4, UP0 ;  /* 0x0000000409047287 */ /* 0x000fc80008000000 */
[----:B------:R-:W-:-:S09]  /*0540*/  UISETP.GE.AND UP0, UPT, UR4, 0x1, UPT ;  /* 0x000000010400788c */ /* 0x000fd2000bf06270 */
[----:B------:R-:W-:Y:S05]  /*0550*/  BRA.U !UP0, `(.L_x_6) ;  /* 0x0000003108d87547 */ /* 0x000fea000b800000 */
[----:B------:R-:W-:Y:S02]  /*0560*/  ULOP3.LUT UR16, UR9, 0xf, URZ, 0xc0, !UPT ;  /* 0x0000000f09107892 */ /* 0x000fe4000f8ec0ff */
[----:B------:R-:W-:Y:S02]  /*0570*/  ULOP3.LUT UR18, UR9, 0x7, URZ, 0xc0, !UPT ;  /* 0x0000000709127892 */ /* 0x000fe4000f8ec0ff */
[----:B------:R-:W-:Y:S02]  /*0580*/  ULOP3.LUT UR8, UR9, 0x7ffffff0, URZ, 0xc0, !UPT ;  /* 0x7ffffff009087892 */ /* 0x000fe4000f8ec0ff */
[----:B------:R-:W-:Y:S01]  /*0590*/  ULOP3.LUT UR20, UR9, 0x3, URZ, 0xc0, !UPT ;  /* 0x0000000309147892 */ /* 0x000fe2000f8ec0ff */
[----:B------:R-:W0:Y:S01]  /*05a0*/  LDCU.U16 UR21, c[0x0][0x3b0] ;  /* 0x00007600ff1577ac */ /* 0x000e220008000400 */
[----:B------:R-:W-:Y:S02]  /*05b0*/  ULOP3.LUT UR9, UR9, 0x7ffffff8, URZ, 0xc0, !UPT ;  /* 0x7ffffff809097892 */ /* 0x000fe4000f8ec0ff */
[----:B------:R-:W-:-:S02]  /*05c0*/  UIADD3 UR17, UPT, UPT, UR16, -0x1, URZ ;  /* 0xffffffff10117890 */ /* 0x000fc4000fffe0ff */
[----:B------:R-:W-:Y:S02]  /*05d0*/  UIADD3 UR19, UPT, UPT, UR18, -0x1, URZ ;  /* 0xffffffff12137890 */ /* 0x000fe4000fffe0ff */
[----:B------:R-:W-:Y:S01]  /*05e0*/  UIADD3 UR11, UPT, UPT, -UR8, URZ, URZ ;  /* 0x000000ff080b7290 */ /* 0x000fe2000fffe1ff */
[----:B------:R-:W-:-:S11]  /*05f0*/  UMOV UR4, URZ ;  /* 0x000000ff00047c82 */ /* 0x000fd60008000000 */
.L_x_42:
[----:B--2---:R-:W2:Y:S02]  /*0600*/  LDCU UR5, c[0x0][0x3b0] ;  /* 0x00007600ff0577ac */ /* 0x004ea40008000800 */
[----:B--2---:R-:W-:-:S03]  /*0610*/  UISETP.GE.U32.AND UP0, UPT, UR5, 0x10, UPT ;  /* 0x000000100500788c */ /* 0x004fc6000bf06070 */
[----:B------:R-:W-:-:S06]  /*0620*/  UMOV UR5, URZ ;  /* 0x000000ff00057c82 */ /* 0x000fcc0008000000 */
[----:B01-34-:R-:W-:Y:S05]  /*0630*/  BRA.U !UP0, `(.L_x_7) ;  /* 0x0000000108647547 */ /* 0x01bfea000b800000 */
[C---:B------:R-:W-:Y:S01]  /*0640*/  VIADD R3, R1.reuse, 0x40 ;  /* 0x0000004001037836 */ /* 0x040fe20000000000 */
[----:B------:R-:W-:Y:S01]  /*0650*/  IADD3 R0, PT, PT, R1, 0x1f80, RZ ;  /* 0x00001f8001007810 */ /* 0x000fe20007ffe0ff */
[----:B------:R-:W-:-:S06]  /*0660*/  UMOV UR5, UR11 ;  /* 0x0000000b00057c82 */ /* 0x000fcc0008000000 */
.L_x_8:
[----:B------:R-:W-:Y:S01]  /*0670*/  STL.128 [R3+-0x40], RZ ;  /* 0xffffc0ff03007387 */ /* 0x000fe20000100c00 */
[----:B------:R-:W-:-:S03]  /*0680*/  UIADD3 UR5, UPT, UPT, UR5, 0x10, URZ ;  /* 0x0000001005057890 */ /* 0x000fc6000fffe0ff */
[----:B------:R-:W-:Y:S01]  /*0690*/  STL.128 [R0+-0x40], RZ ;  /* 0xffffc0ff00007387 */ /* 0x000fe20000100c00 */
[----:B------:R-:W-:-:S03]  /*06a0*/  UISETP.NE.AND UP0, UPT, UR5, URZ, UPT ;  /* 0x000000ff0500728c */ /* 0x000fc6000bf05270 */
[----:B------:R-:W-:Y:S04]  /*06b0*/  STL.128 [R3+-0x30], RZ ;  /* 0xffffd0ff03007387 */ /* 0x000fe80000100c00 */
[----:B------:R-:W-:Y:S04]  /*06c0*/  STL.128 [R0+-0x30], RZ ;  /* 0xffffd0ff00007387 */ /* 0x000fe80000100c00 */
[----:B------:R-:W-:Y:S04]  /*06d0*/  STL.128 [R3+-0x20], RZ ;  /* 0xffffe0ff03007387 */ /* 0x000fe80000100c00 */
[----:B------:R-:W-:Y:S04]  /*06e0*/  STL.128 [R0+-0x20], RZ ;  /* 0xffffe0ff00007387 */ /* 0x000fe80000100c00 */
[----:B------:R-:W-:Y:S04]  /*06f0*/  STL.128 [R3+-0x10], RZ ;  /* 0xfffff0ff03007387 */ /* 0x000fe80000100c00 */
[----:B------:R-:W-:Y:S04]  /*0700*/  STL.128 [R0+-0x10], RZ ;  /* 0xfffff0ff00007387 */ /* 0x000fe80000100c00 */
[----:B------:R-:W-:Y:S04]  /*0710*/  STL.128 [R3], RZ ;  /* 0x000000ff03007387 */ /* 0x000fe80000100c00 */
[----:B------:R-:W-:Y:S04]  /*0720*/  STL.128 [R0], RZ ;  /* 0x000000ff00007387 */ /* 0x000fe80000100c00 */
[----:B------:R-:W-:Y:S04]  /*0730*/  STL.128 [R3+0x10], RZ ;  /* 0x000010ff03007387 */ /* 0x000fe80000100c00 */
[----:B------:R-:W-:Y:S04]  /*0740*/  STL.128 [R0+0x10], RZ ;  /* 0x000010ff00007387 */ /* 0x000fe80000100c00 */
[----:B------:R-:W-:Y:S04]  /*0750*/  STL.128 [R3+0x20], RZ ;  /* 0x000020ff03007387 */ /* 0x000fe80000100c00 */
[----:B------:R-:W-:Y:S04]  /*0760*/  STL.128 [R0+0x20], RZ ;  /* 0x000020ff00007387 */ /* 0x000fe80000100c00 */
[----:B------:R2:W-:Y:S04]  /*0770*/  STL.128 [R3+0x30], RZ ;  /* 0x000030ff03007387 */ /* 0x0005e80000100c00 */
[----:B------:R3:W-:Y:S01]  /*0780*/  STL.128 [R0+0x30], RZ ;  /* 0x000030ff00007387 */ /* 0x0007e20000100c00 */
[----:B--2---:R-:W-:-:S02]  /*0790*/  VIADD R3, R3, 0x80 ;  /* 0x0000008003037836 */ /* 0x004fc40000000000 */
[----:B---3--:R-:W-:Y:S01]  /*07a0*/  VIADD R0, R0, 0x80 ;  /* 0x0000008000007836 */ /* 0x008fe20000000000 */
[----:B------:R-:W-:Y:S06]  /*07b0*/  BRA.U UP0, `(.L_x_8) ;  /* 0xfffffffd00ac7547 */ /* 0x000fec000b83ffff */
[----:B------:R-:W-:-:S05]  /*07c0*/  UMOV UR5, UR8 ;  /* 0x0000000800057c82 */ /* 0x000fca0008000000 */
.L_x_7:
[----:B------:R-:W-:-:S09]  /*07d0*/  UISETP.NE.AND UP0, UPT, UR16, URZ, UPT ;  /* 0x000000ff1000728c */ /* 0x000fd2000bf05270 */
[----:B------:R-:W-:Y:S05]  /*07e0*/  BRA.U !UP0, `(.L_x_9) ;  /* 0x0000000108bc7547 */ /* 0x000fea000b800000 */
[----:B------:R-:W-:Y:S02]  /*07f0*/  UISETP.GE.U32.AND UP0, UPT, UR17, 0x7, UPT ;  /* 0x000000071100788c */ /* 0x000fe4000bf06070 */
[----:B------:R-:W-:-:S07]  /*0800*/  UISETP.NE.AND UP1, UPT, UR18, URZ, UPT ;  /* 0x000000ff1200728c */ /* 0x000fce000bf25270 */
[----:B------:R-:W-:Y:S05]  /*0810*/  BRA.U !UP0, `(.L_x_10) ;  /* 0x0000000108487547 */ /* 0x000fea000b800000 */
        /* <DEDUP_REMOVED lines=17> */
[----:B------:R-:W-:Y:S01]  /*0930*/  STL.64 [UR6+0x1f78], RZ ;  /* 0x001f78ffff007987 */ /* 0x000fe20008100a06 */
.L_x_10:
        /* <DEDUP_REMOVED lines=14> */
.L_x_11:
[----:B------:R-:W-:Y:S05]  /*0a20*/  BRA.U !UP1, `(.L_x_9) ;  /* 0x00000001092c7547 */ /* 0x000fea000b800000 */
[----:B------:R-:W-:Y:S02]  /*0a30*/  ULEA UR5, UR5, UR26, 0x3 ;  /* 0x0000001a05057291 */ /* 0x000fe4000f8e18ff */
[----:B------:R-:W-:-:S07]  /*0a40*/  UISETP.NE.AND UP0, UPT, UR20, 0x1, UPT ;  /* 0x000000011400788c */ /* 0x000fce000bf05270 */
[----:B------:R-:W-:Y:S04]  /*0a50*/  STL.64 [UR5], RZ ;  /* 0x000000ffff007987 */ /* 0x000fe80008100a05 */
[----:B------:R-:W-:Y:S01]  /*0a60*/  STL.64 [UR5+0x1f40], RZ ;  /* 0x001f40ffff007987 */ /* 0x000fe20008100a05 */
[----:B------:R-:W-:Y:S05]  /*0a70*/  BRA.U !UP0, `(.L_x_9) ;  /* 0x0000000108187547 */ /* 0x000fea000b800000 */
[----:B------:R-:W-:Y:S01]  /*0a80*/  UISETP.NE.AND UP0, UPT, UR20, 0x2, UPT ;  /* 0x000000021400788c */ /* 0x000fe2000bf05270 */
[----:B------:R-:W-:Y:S04]  /*0a90*/  STL.64 [UR5+0x8], RZ ;  /* 0x000008ffff007987 */ /* 0x000fe80008100a05 */
[----:B------:R-:W-:Y:S01]  /*0aa0*/  STL.64 [UR5+0x1f48], RZ ;  /* 0x001f48ffff007987 */ /* 0x000fe20008100a05 */
[----:B------:R-:W-:-:S13]  /*0ab0*/  PLOP3.LUT P0, PT, PT, PT, UP0, 0x80, 0x8 ;  /* 0x000000000008781c */ /* 0x000fda0003f0f008 */
[----:B------:R-:W-:Y:S04]  /*0ac0*/  @P0 STL.64 [UR5+0x10], RZ ;  /* 0x000010ffff000987 */ /* 0x000fe80008100a05 */
[----:B------:R-:W-:Y:S01]  /*0ad0*/  @P0 STL.64 [UR5+0x1f50], RZ ;  /* 0x001f50ffff000987 */ /* 0x000fe20008100a05 */
.L_x_9:
[----:B------:R-:W-:Y:S02]  /*0ae0*/  HFMA2 R0, -RZ, RZ, 0, 0 ;  /* 0x00000000ff007431 */ /* 0x000fe400000001ff */
[----:B------:R-:W-:-:S07]  /*0af0*/  IMAD.MOV.U32 R3, RZ, RZ, RZ ;  /* 0x000000ffff037224 */ /* 0x000fce00078e00ff */
.L_x_18:
[----:B--2---:R-:W2:Y:S02]  /*0b00*/  LDC.64 R8, c[0x0][0x3a0] ;  /* 0x0000e800ff087b82 */ /* 0x004ea40000000a00 */
[----:B--2---:R-:W-:-:S06]  /*0b10*/  IMAD.WIDE.U32 R8, R0, 0x4, R8 ;  /* 0x0000000400087825 */ /* 0x004fcc00078e0008 */
[----:B------:R-:W2:Y:S02]  /*0b20*/  LDG.E R8, desc[UR14][R8.64] ;  /* 0x0000000e08087981 */ /* 0x000ea4000c1e1900 */
[----:B--2---:R-:W-:-:S13]  /*0b30*/  ISETP.GE.AND P0, PT, R8, 0x1, PT ;  /* 0x000000010800780c */ /* 0x004fda0003f06270 */
[----:B------:R-:W-:Y:S05]  /*0b40*/  @!P0 BRA `(.L_x_12) ;  /* 0x0000000800908947 */ /* 0x000fea0003800000 */
[----:B------:R-:W-:-:S05]  /*0b50*/  LEA R9, R0, UR26, 0x3 ;  /* 0x0000001a00097c11 */ /* 0x000fca000f8e18ff */
[----:B------:R2:W5:Y:S04]  /*0b60*/  LDL.64 R20, [R9] ;  /* 0x0000000009147983 */ /* 0x0005680000100a00 */
[----:B------:R2:W5:Y:S01]  /*0b70*/  LDL.64 R22, [R9+0x1f40] ;  /* 0x001f400009167983 */ /* 0x0005620000100a00 */
[C---:B------:R-:W-:Y:S01]  /*0b80*/  ISETP.GE.U32.AND P0, PT, R8.reuse, 0x8, PT ;  /* 0x000000080800780c */ /* 0x040fe20003f06070 */
[----:B------:R-:W-:Y:S01]  /*0b90*/  IMAD.MOV.U32 R12, RZ, RZ, RZ ;  /* 0x000000ffff0c7224 */ /* 0x000fe200078e00ff */
[----:B------:R-:W-:-:S04]  /*0ba0*/  LOP3.LUT R10, R8, 0x7, RZ, 0xc0, !PT ;  /* 0x00000007080a7812 */ /* 0x000fc800078ec0ff */
[----:B------:R-:W-:-:S07]  /*0bb0*/  ISETP.NE.AND P1, PT, R10, RZ, PT ;  /* 0x000000ff0a00720c */ /* 0x000fce0003f25270 */
[----:B--2---:R-:W-:Y:S06]  /*0bc0*/  @!P0 BRA `(.L_x_13) ;  /* 0x0000000400248947 */ /* 0x004fec0003800000 */
[----:B------:R-:W2:Y:S01]  /*0bd0*/  LDC R11, c[0x0][0x3b8] ;  /* 0x0000ee00ff0b7b82 */ /* 0x000ea20000000800 */
[----:B------:R-:W-:Y:S01]  /*0be0*/  LOP3.LUT R12, R8, 0x7ffffff8, RZ, 0xc0, !PT ;  /* 0x7ffffff8080c7812 */ /* 0x000fe200078ec0ff */
[----:B------:R-:W3:Y:S01]  /*0bf0*/  LDCU UR6, c[0x0][0x3b4] ;  /* 0x00007680ff0677ac */ /* 0x000ee20008000800 */
[----:B------:R-:W-:-:S05]  /*0c00*/  UMOV UR5, URZ ;  /* 0x000000ff00057c82 */ /* 0x000fca0008000000 */
[----:B------:R-:W4:Y:S02]  /*0c10*/  LDC.64 R4, c[0x0][0x380] ;  /* 0x0000e000ff047b82 */ /* 0x000f240000000a00 */
.L_x_14:
[----:B------:R-:W-:-:S05]  /*0c20*/  IADD3 R7, PT, PT, R3, UR5, RZ ;  /* 0x0000000503077c10 */ /* 0x000fca000fffe0ff */
[----:B-1-3--:R-:W-:-:S04]  /*0c30*/  IMAD R6, R7, UR6, R2 ;  /* 0x0000000607067c24 */ /* 0x00afc8000f8e0202 */
[----:B--2---:R-:W-:-:S04]  /*0c40*/  IMAD R31, R6, R11, UR4 ;  /* 0x00000004061f7e24 */ /* 0x004fc8000f8e020b */
[----:B----4-:R-:W-:-:S06]  /*0c50*/  IMAD.WIDE R30, R31, 0x8, R4 ;  /* 0x000000081f1e7825 */ /* 0x010fcc00078e0204 */
[----:B------:R-:W2:Y:S01]  /*0c60*/  LDG.E.64.CONSTANT R30, desc[UR14][R30.64] ;  /* 0x0000000e1e1e7981 */ /* 0x000ea2000c1e9b00 */
[----:B------:R-:W-:-:S04]  /*0c70*/  VIADD R6, R6, UR6 ;  /* 0x0000000606067c36 */ /* 0x000fc80008000000 */
[C---:B------:R-:W-:Y:S02]  /*0c80*/  IMAD R29, R6.reuse, R11, UR4 ;  /* 0x00000004061d7e24 */ /* 0x040fe4000f8e020b */
[----:B------:R-:W-:Y:S02]  /*0c90*/  VIADD R6, R6, UR6 ;  /* 0x0000000606067c36 */ /* 0x000fe40008000000 */
[----:B------:R-:W-:-:S06]  /*0ca0*/  IMAD.WIDE R28, R29, 0x8, R4 ;  /* 0x000000081d1c7825 */ /* 0x000fcc00078e0204 */
[----:B------:R-:W3:Y:S01]  /*0cb0*/  LDG.E.64.CONSTANT R28, desc[UR14][R28.64] ;  /* 0x0000000e1c1c7981 */ /* 0x000ee2000c1e9b00 */
[C---:B------:R-:W-:Y:S01]  /*0cc0*/  IMAD R15, R6.reuse, R11, UR4 ;  /* 0x00000004060f7e24 */ /* 0x040fe2000f8e020b */
[----:B------:R-:W-:-:S03]  /*0cd0*/  IADD3 R26, PT, PT, R6, UR6, RZ ;  /* 0x00000006061a7c10 */ /* 0x000fc6000fffe0ff */
[----:B------:R-:W-:-:S04]  /*0ce0*/  IMAD.WIDE R14, R15, 0x8, R4 ;  /* 0x000000080f0e7825 */ /* 0x000fc800078e0204 */
[----:B------:R-:W-:Y:S02]  /*0cf0*/  IMAD R7, R26, R11, UR4 ;  /* 0x000000041a077e24 */ /* 0x000fe4000f8e020b */
[----:B------:R-:W4:Y:S02]  /*0d00*/  LDG.E.64.CONSTANT R14, desc[UR14][R14.64] ;  /* 0x0000000e0e0e7981 */ /* 0x000f24000c1e9b00 */
[----:B------:R-:W-:-:S06]  /*0d10*/  IMAD.WIDE R6, R7, 0x8, R4 ;  /* 0x0000000807067825 */ /* 0x000fcc00078e0204 */
[----:B------:R-:W4:Y:S01]  /*0d20*/  LDG.E.64.CONSTANT R6, desc[UR14][R6.64] ;  /* 0x0000000e06067981 */ /* 0x000f22000c1e9b00 */
[----:B------:R-:W-:-:S04]  /*0d30*/  VIADD R32, R26, UR6 ;  /* 0x000000061a207c36 */ /* 0x000fc80008000000 */
[C---:B------:R-:W-:Y:S02]  /*0d40*/  IMAD R13, R32.reuse, R11, UR4 ;  /* 0x00000004200d7e24 */ /* 0x040fe4000f8e020b */
[----:B------:R-:W-:Y:S01]  /*0d50*/  VIADD R32, R32, UR6 ;  /* 0x0000000620207c36 */ /* 0x000fe20008000000 */
[----:B--2---:R-:W1:Y:S02]  /*0d60*/  F2F.F64.F32 R16, R30 ;  /* 0x0000001e00107310 */ /* 0x004e640000201800 */
[----:B-1---5:R-:W-:-:S06]  /*0d70*/  DADD R20, R16, R20 ;  /* 0x0000000010147229 */ /* 0x022fcc0000000014 */
[----:B---3--:R-:W1:Y:S08]  /*0d80*/  F2F.F64.F32 R18, R28 ;  /* 0x0000001c00127310 */ /* 0x008e700000201800 */
[----:B------:R-:W2:Y:S01]  /*0d90*/  F2F.F64.F32 R16, R31 ;  /* 0x0000001f00107310 */ /* 0x000ea20000201800 */
[----:B-1----:R-:W-:-:S07]  /*0da0*/  DADD R18, R20, R18 ;  /* 0x0000000014127229 */ /* 0x002fce0000000012 */
[----:B----4-:R-:W1:Y:S01]  /*0db0*/  F2F.F64.F32 R26, R14 ;  /* 0x0000000e001a7310 */ /* 0x010e620000201800 */
[----:B--2---:R-:W-:-:S07]  /*0dc0*/  DADD R16, R16, R22 ;  /* 0x0000000010107229 */ /* 0x004fce0000000016 */
[----:B------:R-:W-:Y:S08]  /*0dd0*/  F2F.F64.F32 R20, R15 ;  /* 0x0000000f00147310 */ /* 0x000ff00000201800 */
[----:B------:R-:W2:Y:S01]  /*0de0*/  F2F.F64.F32 R22, R29 ;  /* 0x0000001d00167310 */ /* 0x000ea20000201800 */
[----:B-1----:R-:W-:-:S07]  /*0df0*/  DADD R18, R18, R26 ;  /* 0x0000000012127229 */ /* 0x002fce000000001a */
[----:B------:R-:W1:Y:S01]  /*0e00*/  F2F.F64.F32 R30, R6 ;  /* 0x00000006001e7310 */ /* 0x000e620000201800 */
[----:B--2---:R-:W-:Y:S01]  /*0e10*/  DADD R16, R16, R22 ;  /* 0x0000000010107229 */ /* 0x004fe20000000016 */
[----:B------:R-:W-:-:S06]  /*0e20*/  IMAD.WIDE R22, R13, 0x8, R4 ;  /* 0x000000080d167825 */ /* 0x000fcc00078e0204 */
[----:B------:R-:W2:Y:S01]  /*0e30*/  LDG.E.64.CONSTANT R22, desc[UR14][R22.64] ;  /* 0x0000000e16167981 */ /* 0x000ea2000c1e9b00 */
[C---:B------:R-:W-:Y:S01]  /*0e40*/  IMAD R29, R32.reuse, R11, UR4 ;  /* 0x00000004201d7e24 */ /* 0x040fe2000f8e020b */
[----:B------:R-:W-:Y:S01]  /*0e50*/  IADD3 R32, PT, PT, R32, UR6, RZ ;  /* 0x0000000620207c10 */ /* 0x000fe2000fffe0ff */
[----:B------:R-:W-:Y:S02]  /*0e60*/  DADD R20, R16, R20 ;  /* 0x0000000010147229 */ /* 0x000fe40000000014 */
[----:B------:R-:W-:Y:S01]  /*0e70*/  IMAD.WIDE R28, R29, 0x8, R4 ;  /* 0x000000081d1c7825 */ /* 0x000fe200078e0204 */
[----:B-1----:R-:W-:-:S03]  /*0e80*/  DADD R30, R18, R30 ;  /* 0x00000000121e7229 */ /* 0x002fc6000000001e */
[C---:B------:R-:W-:Y:S01]  /*0e90*/  IMAD R17, R32.reuse, R11, UR4 ;  /* 0x0000000420117e24 */ /* 0x040fe2000f8e020b */
[----:B------:R-:W3:Y:S01]  /*0ea0*/  LDG.E.64.CONSTANT R18, desc[UR14][R28.64] ;  /* 0x0000000e1c127981 */ /* 0x000ee2000c1e9b00 */
[----:B------:R-:W-:Y:S02]  /*0eb0*/  VIADD R32, R32, UR6 ;  /* 0x0000000620207c36 */ /* 0x000fe40008000000 */
[----:B------:R-:W-:-:S04]  /*0ec0*/  IMAD.WIDE R16, R17, 0x8, R4 ;  /* 0x0000000811107825 */ /* 0x000fc800078e0204 */
[----:B------:R-:W-:Y:S02]  /*0ed0*/  IMAD R15, R32, R11, UR4 ;  /* 0x00000004200f7e24 */ /* 0x000fe4000f8e020b */
[----:B------:R-:W4:Y:S02]  /*0ee0*/  LDG.E.64.CONSTANT R16, desc[UR14][R16.64] ;  /* 0x0000000e10107981 */ /* 0x000f24000c1e9b00 */
[----:B------:R-:W-:-:S06]  /*0ef0*/  IMAD.WIDE R14, R15, 0x8, R4 ;  /* 0x000000080f0e7825 */ /* 0x000fcc00078e0204 */
[----:B------:R-:W4:Y:S01]  /*0f00*/  LDG.E.64.CONSTANT R14, desc[UR14][R14.64] ;  /* 0x0000000e0e0e7981 */ /* 0x000f22000c1e9b00 */
[----:B------:R-:W1:Y:S01]  /*0f10*/  F2F.F64.F32 R6, R7 ;  /* 0x0000000700067310 */ /* 0x000e620000201800 */
[----:B------:R-:W-:-:S06]  /*0f20*/  UIADD3 UR5, UPT, UPT, UR5, 0x8, URZ ;  /* 0x0000000805057890 */ /* 0x000fcc000fffe0ff */
[----:B------:R-:W-:Y:S01]  /*0f30*/  ISETP.NE.AND P0, PT, R12, UR5, PT ;  /* 0x000000050c007c0c */ /* 0x000fe2000bf05270 */
[----:B-1----:R-:W-:Y:S01]  /*0f40*/  DADD R20, R20, R6 ;  /* 0x0000000014147229 */ /* 0x002fe20000000006 */
[----:B--2---:R-:W1:Y:S08]  /*0f50*/  F2F.F64.F32 R32, R22 ;  /* 0x0000001600207310 */ /* 0x004e700000201800 */
[----:B------:R-:W2:Y:S01]  /*0f60*/  F2F.F64.F32 R26, R23 ;  /* 0x00000017001a7310 */ /* 0x000ea20000201800 */
[----:B-1----:R-:W-:-:S07]  /*0f70*/  DADD R30, R30, R32 ;  /* 0x000000001e1e7229 */ /* 0x002fce0000000020 */
[----:B---3--:R-:W1:Y:S01]  /*0f80*/  F2F.F64.F32 R28, R18 ;  /* 0x00000012001c7310 */ /* 0x008e620000201800 */
[----:B--2---:R-:W-:-:S07]  /*0f90*/  DADD R26, R20, R26 ;  /* 0x00000000141a7229 */ /* 0x004fce000000001a */
[----:B------:R-:W2:Y:S01]  /*0fa0*/  F2F.F64.F32 R32, R19 ;  /* 0x0000001300207310 */ /* 0x000ea20000201800 */
[----:B-1----:R-:W-:-:S07]  /*0fb0*/  DADD R28, R30, R28 ;  /* 0x000000001e1c7229 */ /* 0x002fce000000001c */
[----:B----4-:R-:W1:Y:S01]  /*0fc0*/  F2F.F64.F32 R20, R16 ;  /* 0x0000001000147310 */ /* 0x010e620000201800 */
[----:B--2---:R-:W-:-:S07]  /*0fd0*/  DADD R32, R26, R32 ;  /* 0x000000001a207229 */ /* 0x004fce0000000020 */
[----:B------:R-:W2:Y:S01]  /*0fe0*/  F2F.F64.F32 R34, R17 ;  /* 0x0000001100227310 */ /* 0x000ea20000201800 */
[----:B-1----:R-:W-:-:S07]  /*0ff0*/  DADD R20, R28, R20 ;  /* 0x000000001c147229 */ /* 0x002fce0000000014 */
[----:B------:R-:W1:Y:S01]  /*1000*/  F2F.F64.F32 R6, R14 ;  /* 0x0000000e00067310 */ /* 0x000e620000201800 */
[----:B--2---:R-:W-:-:S07]  /*1010*/  DADD R32, R32, R34 ;  /* 0x0000000020207229 */ /* 0x004fce0000000022 */
[----:B------:R-:W2:Y:S01]  /*1020*/  F2F.F64.F32 R26, R15 ;  /* 0x0000000f001a7310 */ /* 0x000ea20000201800 */
[----:B-1----:R-:W-:Y:S02]  /*1030*/  DADD R20, R20, R6 ;  /* 0x0000000014147229 */ /* 0x002fe40000000006 */
[----:B--2---:R-:W-:Y:S01]  /*1040*/  DADD R22, R32, R26 ;  /* 0x0000000020167229 */ /* 0x004fe2000000001a */
[----:B------:R-:W-:Y:S10]  /*1050*/  @P0 BRA `(.L_x_14) ;  /* 0xfffffff800f00947 */ /* 0x000ff4000383ffff */
.L_x_13:
[----:B------:R-:W-:Y:S05]  /*1060*/  @!P1 BRA `(.L_x_15) ;  /* 0x0000000400409947 */ /* 0x000fea0003800000 */
[----:B------:R-:W-:Y:S02]  /*1070*/  ISETP.GE.U32.AND P0, PT, R10, 0x4, PT ;  /* 0x000000040a00780c */ /* 0x000fe40003f06070 */
[----:B------:R-:W-:-:S04]  /*1080*/  LOP3.LUT R13, R8, 0x3, RZ, 0xc0, !PT ;  /* 0x00000003080d7812 */ /* 0x000fc800078ec0ff */
[----:B------:R-:W-:-:S07]  /*1090*/  ISETP.NE.AND P1, PT, R13, RZ, PT ;  /* 0x000000ff0d00720c */ /* 0x000fce0003f25270 */
[----:B------:R-:W-:Y:S06]  /*10a0*/  @!P0 BRA `(.L_x_16) ;  /* 0x0000000000948947 */ /* 0x000fec0003800000 */
[----:B------:R-:W2:Y:S01]  /*10b0*/  LDC R10, c[0x0][0x3b8] ;  /* 0x0000ee00ff0a7b82 */ /* 0x000ea20000000800 */
[----:B------:R-:W3:Y:S01]  /*10c0*/  LDCU UR5, c[0x0][0x3b4] ;  /* 0x00007680ff0577ac */ /* 0x000ee20008000800 */
[----:B------:R-:W-:-:S06]  /*10d0*/  IMAD.IADD R7, R12, 0x1, R3 ;  /* 0x000000010c077824 */ /* 0x000fcc00078e0203 */
[----:B------:R-:W4:Y:S01]  /*10e0*/  LDC.64 R4, c[0x0][0x380] ;  /* 0x0000e000ff047b82 */ /* 0x000f220000000a00 */
[----:B---3--:R-:W-:-:S04]  /*10f0*/  IMAD R7, R7, UR5, R2 ;  /* 0x0000000507077c24 */ /* 0x008fc8000f8e0202 */
[C---:B--2---:R-:W-:Y:S01]  /*1100*/  IMAD R31, R7.reuse, R10, UR4 ;  /* 0x00000004071f7e24 */ /* 0x044fe2000f8e020a */
[----:B------:R-:W-:-:S05]  /*1110*/  IADD3 R7, PT, PT, R7, UR5, RZ ;  /* 0x0000000507077c10 */ /* 0x000fca000fffe0ff */
[----:B------:R-:W-:Y:S02]  /*1120*/  IMAD R29, R7, R10, UR4 ;  /* 0x00000004071d7e24 */ /* 0x000fe4000f8e020a */
[----:B----4-:R-:W-:-:S04]  /*1130*/  IMAD.WIDE R30, R31, 0x8, R4 ;  /* 0x000000081f1e7825 */ /* 0x010fc800078e0204 */
[----:B-1----:R-:W-:Y:S02]  /*1140*/  VIADD R6, R7, UR5 ;  /* 0x0000000507067c36 */ /* 0x002fe40008000000 */
[----:B------:R-:W2:Y:S01]  /*1150*/  LDG.E.64.CONSTANT R30, desc[UR14][R30.64] ;  /* 0x0000000e1e1e7981 */ /* 0x000ea2000c1e9b00 */
[----:B------:R-:W-:-:S04]  /*1160*/  IMAD.WIDE R28, R29, 0x8, R4 ;  /* 0x000000081d1c7825 */ /* 0x000fc800078e0204 */
[C---:B------:R-:W-:Y:S02]  /*1170*/  IMAD R19, R6.reuse, R10, UR4 ;  /* 0x0000000406137e24 */ /* 0x040fe4000f8e020a */
[----:B------:R-:W3:Y:S01]  /*1180*/  LDG.E.64.CONSTANT R28, desc[UR14][R28.64] ;  /* 0x0000000e1c1c7981 */ /* 0x000ee2000c1e9b00 */
[----:B------:R-:W-:Y:S02]  /*1190*/  VIADD R6, R6, UR5 ;  /* 0x0000000506067c36 */ /* 0x000fe40008000000 */
[----:B------:R-:W-:-:S04]  /*11a0*/  IMAD.WIDE R18, R19, 0x8, R4 ;  /* 0x0000000813127825 */ /* 0x000fc800078e0204 */
[----:B------:R-:W-:Y:S02]  /*11b0*/  IMAD R7, R6, R10, UR4 ;  /* 0x0000000406077e24 */ /* 0x000fe4000f8e020a */
[----:B------:R-:W4:Y:S02]  /*11c0*/  LDG.E.64.CONSTANT R18, desc[UR14][R18.64] ;  /* 0x0000000e12127981 */ /* 0x000f24000c1e9b00 */
[----:B------:R-:W-:-:S06]  /*11d0*/  IMAD.WIDE R6, R7, 0x8, R4 ;  /* 0x0000000807067825 */ /* 0x000fcc00078e0204 */
[----:B------:R-:W4:Y:S01]  /*11e0*/  LDG.E.64.CONSTANT R6, desc[UR14][R6.64] ;  /* 0x0000000e06067981 */ /* 0x000f22000c1e9b00 */
[----:B------:R-:W-:Y:S01]  /*11f0*/  IADD3 R12, PT, PT, R12, 0x4, RZ ;  /* 0x000000040c0c7810 */ /* 0x000fe20007ffe0ff */
[----:B--2---:R-:W1:Y:S08]  /*1200*/  F2F.F64.F32 R10, R31 ;  /* 0x0000001f000a7310 */ /* 0x004e700000201800 */
[----:B------:R-:W2:Y:S08]  /*1210*/  F2F.F64.F32 R26, R30 ;  /* 0x0000001e001a7310 */ /* 0x000eb00000201800 */
[----:B---3--:R-:W3:Y:S01]  /*1220*/  F2F.F64.F32 R4, R28 ;  /* 0x0000001c00047310 */ /* 0x008ee20000201800 */
[----:B-1---5:R-:W-:-:S07]  /*1230*/  DADD R22, R22, R10 ;  /* 0x0000000016167229 */ /* 0x022fce000000000a */
[----:B------:R-:W1:Y:S01]  /*1240*/  F2F.F64.F32 R16, R29 ;  /* 0x0000001d00107310 */ /* 0x000e620000201800 */
[----:B--2---:R-:W-:-:S07]  /*1250*/  DADD R26, R20, R26 ;  /* 0x00000000141a7229 */ /* 0x004fce000000001a */
[----:B----4-:R-:W2:Y:S01]  /*1260*/  F2F.F64.F32 R14, R18 ;  /* 0x00000012000e7310 */ /* 0x010ea20000201800 */
[----:B---3--:R-:W-:-:S07]  /*1270*/  DADD R4, R26, R4 ;  /* 0x000000001a047229 */ /* 0x008fce0000000004 */
[----:B------:R-:W3:Y:S01]  /*1280*/  F2F.F64.F32 R20, R19 ;  /* 0x0000001300147310 */ /* 0x000ee20000201800 */
[----:B-1----:R-:W-:-:S07]  /*1290*/  DADD R16, R22, R16 ;  /* 0x0000000016107229 */ /* 0x002fce0000000010 */
[----:B------:R-:W1:Y:S01]  /*12a0*/  F2F.F64.F32 R10, R6 ;  /* 0x00000006000a7310 */ /* 0x000e620000201800 */
[----:B--2---:R-:W-:-:S07]  /*12b0*/  DADD R4, R4, R14 ;  /* 0x0000000004047229 */ /* 0x004fce000000000e */
[----:B------:R-:W2:Y:S01]  /*12c0*/  F2F.F64.F32 R22, R7 ;  /* 0x0000000700167310 */ /* 0x000ea20000201800 */
[----:B---3--:R-:W-:Y:S02]  /*12d0*/  DADD R16, R16, R20 ;  /* 0x0000000010107229 */ /* 0x008fe40000000014 */
[----:B-1----:R-:W-:-:S06]  /*12e0*/  DADD R20, R4, R10 ;  /* 0x0000000004147229 */ /* 0x002fcc000000000a */
[----:B--2---:R-:W-:-:S11]  /*12f0*/  DADD R22, R16, R22 ;  /* 0x0000000010167229 */ /* 0x004fd60000000016 */
.L_x_16:
[----:B------:R-:W-:Y:S05]  /*1300*/  @!P1 BRA `(.L_x_15) ;  /* 0x0000000000989947 */ /* 0x000fea0003800000 */
[----:B------:R-:W-:Y:S02]  /*1310*/  ISETP.NE.AND P0, PT, R13, 0x1, PT ;  /* 0x000000010d00780c */ /* 0x000fe40003f05270 */
[----:B------:R-:W-:-:S04]  /*1320*/  LOP3.LUT R4, R8, 0x1, RZ, 0xc0, !PT ;  /* 0x0000000108047812 */ /* 0x000fc800078ec0ff */
[----:B------:R-:W-:-:S07]  /*1330*/  ISETP.NE.U32.AND P1, PT, R4, 0x1, PT ;  /* 0x000000010400780c */ /* 0x000fce0003f25070 */
[----:B------:R-:W-:Y:S06]  /*1340*/  @!P0 BRA `(.L_x_17) ;  /* 0x0000000000548947 */ /* 0x000fec0003800000 */
[----:B------:R-:W2:Y:S01]  /*1350*/  LDC R10, c[0x0][0x3b8] ;  /* 0x0000ee00ff0a7b82 */ /* 0x000ea20000000800 */
[----:B------:R-:W3:Y:S01]  /*1360*/  LDCU UR5, c[0x0][0x3b4] ;  /* 0x00007680ff0577ac */ /* 0x000ee20008000800 */
[----:B------:R-:W-:-:S06]  /*1370*/  IMAD.IADD R7, R12, 0x1, R3 ;  /* 0x000000010c077824 */ /* 0x000fcc00078e0203 */
[----:B------:R-:W1:Y:S01]  /*1380*/  LDC.64 R4, c[0x0][0x380] ;  /* 0x0000e000ff047b82 */ /* 0x000e620000000a00 */
[----:B---3--:R-:W-:-:S04]  /*1390*/  IMAD R7, R7, UR5, R2 ;  /* 0x0000000507077c24 */ /* 0x008fc8000f8e0202 */
[C---:B------:R-:W-:Y:S02]  /*13a0*/  VIADD R13, R7.reuse, UR5 ;  /* 0x00000005070d7c36 */ /* 0x040fe40008000000 */
[-C--:B--2---:R-:W-:Y:S02]  /*13b0*/  IMAD R11, R7, R10.reuse, UR4 ;  /* 0x00000004070b7e24 */ /* 0x084fe4000f8e020a */
[----:B------:R-:W-:Y:S02]  /*13c0*/  IMAD R13, R13, R10, UR4 ;  /* 0x000000040d0d7e24 */ /* 0x000fe4000f8e020a */
[----:B-1----:R-:W-:-:S04]  /*13d0*/  IMAD.WIDE R6, R11, 0x8, R4 ;  /* 0x000000080b067825 */ /* 0x002fc800078e0204 */
[----:B------:R-:W-:Y:S02]  /*13e0*/  IMAD.WIDE R14, R13, 0x8, R4 ;  /* 0x000000080d0e7825 */ /* 0x000fe400078e0204 */
[----:B------:R-:W2:Y:S04]  /*13f0*/  LDG.E.64.CONSTANT R6, desc[UR14][R6.64] ;  /* 0x0000000e06067981 */ /* 0x000ea8000c1e9b00 */
[----:B------:R-:W3:Y:S01]  /*1400*/  LDG.E.64.CONSTANT R14, desc[UR14][R14.64] ;  /* 0x0000000e0e0e7981 */ /* 0x000ee2000c1e9b00 */
[----:B------:R-:W-:Y:S01]  /*1410*/  IADD3 R12, PT, PT, R12, 0x2, RZ ;  /* 0x000000020c0c7810 */ /* 0x000fe20007ffe0ff */
[----:B--2---:R-:W1:Y:S08]  /*1420*/  F2F.F64.F32 R4, R6 ;  /* 0x0000000600047310 */ /* 0x004e700000201800 */
[----:B------:R-:W2:Y:S01]  /*1430*/  F2F.F64.F32 R10, R7 ;  /* 0x00000007000a7310 */ /* 0x000ea20000201800 */
[----:B-1---5:R-:W-:-:S07]  /*1440*/  DADD R4, R20, R4 ;  /* 0x0000000014047229 */ /* 0x022fce0000000004 */
[----:B---3--:R-:W1:Y:S01]  /*1450*/  F2F.F64.F32 R16, R14 ;  /* 0x0000000e00107310 */ /* 0x008e620000201800 */
[----:B--2---:R-:W-:-:S07]  /*1460*/  DADD R10, R22, R10 ;  /* 0x00000000160a7229 */ /* 0x004fce000000000a */
[----:B------:R-:W2:Y:S01]  /*1470*/  F2F.F64.F32 R18, R15 ;  /* 0x0000000f00127310 */ /* 0x000ea20000201800 */
[----:B-1----:R-:W-:Y:S02]  /*1480*/  DADD R20, R4, R16 ;  /* 0x0000000004147229 */ /* 0x002fe40000000010 */
[----:B--2---:R-:W-:-:S11]  /*1490*/  DADD R22, R10, R18 ;  /* 0x000000000a167229 */ /* 0x004fd60000000012 */
.L_x_17:
[----:B------:R-:W-:Y:S05]  /*14a0*/  @P1 BRA `(.L_x_15) ;  /* 0x0000000000301947 */ /* 0x000fea0003800000 */
[----:B-1----:R-:W1:Y:S01]  /*14b0*/  LDC R6, c[0x0][0x3b8] ;  /* 0x0000ee00ff067b82 */ /* 0x002e620000000800 */
[----:B------:R-:W2:Y:S01]  /*14c0*/  LDCU UR5, c[0x0][0x3b4] ;  /* 0x00007680ff0577ac */ /* 0x000ea20008000800 */
[----:B------:R-:W-:-:S06]  /*14d0*/  IMAD.IADD R7, R12, 0x1, R3 ;  /* 0x000000010c077824 */ /* 0x000fcc00078e0203 */
[----:B------:R-:W3:Y:S01]  /*14e0*/  LDC.64 R4, c[0x0][0x380] ;  /* 0x0000e000ff047b82 */ /* 0x000ee20000000a00 */
[----:B--2---:R-:W-:-:S04]  /*14f0*/  IMAD R7, R7, UR5, R2 ;  /* 0x0000000507077c24 */ /* 0x004fc8000f8e0202 */
[----:B-1----:R-:W-:-:S04]  /*1500*/  IMAD R7, R7, R6, UR4 ;  /* 0x0000000407077e24 */ /* 0x002fc8000f8e0206 */
[----:B---3--:R-:W-:-:S06]  /*1510*/  IMAD.WIDE R4, R7, 0x8, R4 ;  /* 0x0000000807047825 */ /* 0x008fcc00078e0204 */
[----:B------:R-:W2:Y:S02]  /*1520*/  LDG.E.64.CONSTANT R4, desc[UR14][R4.64] ;  /* 0x0000000e04047981 */ /* 0x000ea4000c1e9b00 */
[----:B--2---:R-:W1:Y:S08]  /*1530*/  F2F.F64.F32 R6, R4 ;  /* 0x0000000400067310 */ /* 0x004e700000201800 */
[----:B------:R-:W2:Y:S01]  /*1540*/  F2F.F64.F32 R10, R5 ;  /* 0x00000005000a7310 */ /* 0x000ea20000201800 */
[----:B-1---5:R-:W-:-:S02]  /*1550*/  DADD R20, R20, R6 ;  /* 0x0000000014147229 */ /* 0x022fc40000000006 */
[----:B--2---:R-:W-:-:S11]  /*1560*/  DADD R22, R22, R10 ;  /* 0x0000000016167229 */ /* 0x004fd6000000000a */
.L_x_15:
[----:B-----5:R2:W-:Y:S04]  /*1570*/  STL.64 [R9], R20 ;  /* 0x0000001409007387 */ /* 0x0205e80000100a00 */
[----:B------:R2:W-:Y:S02]  /*1580*/  STL.64 [R9+0x1f40], R22 ;  /* 0x001f401609007387 */ /* 0x0005e40000100a00 */
.L_x_12:
[----:B------:R-:W3:Y:S01]  /*1590*/  LDCU UR12, c[0x0][0x3b0] ;  /* 0x00007600ff0c77ac */ /* 0x000ee20008000800 */
[----:B------:R-:W-:Y:S01]  /*15a0*/  IADD3 R0, PT, PT, R0, 0x1, RZ ;  /* 0x0000000100007810 */ /* 0x000fe20007ffe0ff */
[----:B------:R-:W-:-:S03]  /*15b0*/  IMAD.IADD R3, R8, 0x1, R3 ;  /* 0x0000000108037824 */ /* 0x000fc600078e0203 */
[----:B---3--:R-:W-:-:S13]  /*15c0*/  ISETP.NE.AND P0, PT, R0, UR12, PT ;  /* 0x0000000c00007c0c */ /* 0x008fda000bf05270 */
[----:B------:R-:W-:Y:S05]  /*15d0*/  @P0 BRA `(.L_x_18) ;  /* 0xfffffff400480947 */ /* 0x000fea000383ffff */
[----:B------:R-:W-:Y:S01]  /*15e0*/  UISETP.GE.U32.AND UP0, UPT, UR12, 0x8, UPT ;  /* 0x000000080c00788c */ /* 0x000fe2000bf06070 */
[----:B------:R-:W-:-:S08]  /*15f0*/  UMOV UR5, URZ ;  /* 0x000000ff00057c82 */ /* 0x000fd00008000000 */
[----:B------:R-:W-:Y:S05]  /*1600*/  BRA.U !UP0, `(.L_x_19) ;  /* 0x0000000508047547 */ /* 0x000fea000b800000 */
[----:B------:R-:W3:Y:S01]  /*1610*/  LDC R3, c[0x0][0x3b4] ;  /* 0x0000ed00ff037b82 */ /* 0x000ee20000000800 */
[----:B------:R-:W-:-:S07]  /*1620*/  UMOV UR5, URZ ;  /* 0x000000ff00057c82 */ /* 0x000fce0008000000 */
[----:B------:R-:W4:Y:S02]  /*1630*/  LDC.64 R4, c[0x0][0x388] ;  /* 0x0000e200ff047b82 */ /* 0x000f240000000a00 */
.L_x_20:
[----:B------:R-:W-:Y:S02]  /*1640*/  ULEA UR6, UR5, UR26, 0x3 ;  /* 0x0000001a05067291 */ /* 0x000fe4000f8e18ff */
[----:B-1-3--:R-:W-:-:S07]  /*1650*/  IMAD R7, R3, UR5, R2 ;  /* 0x0000000503077c24 */ /* 0x00afce000f8e0202 */
[----:B------:R-:W3:Y:S01]  /*1660*/  LDL.128 R12, [UR6+0x1f40] ;  /* 0x001f4006ff0c7983 */ /* 0x000ee20008100c00 */
[----:B-1--4-:R-:W-:-:S03]  /*1670*/  IMAD.WIDE R6, R7, 0x8, R4 ;  /* 0x0000000807067825 */ /* 0x012fc600078e0204 */
[----:B--2---:R-:W2:Y:S04]  /*1680*/  LDL.128 R8, [UR6] ;  /* 0x00000006ff087983 */ /* 0x004ea80008100c00 */
[----:B------:R-:W4:Y:S01]  /*1690*/  LDG.E.64 R16, desc[UR14][R6.64] ;  /* 0x0000000e06107981 */ /* 0x000f22000c1e1b00 */
[----:B------:R-:W-:Y:S01]  /*16a0*/  IMAD.WIDE R20, R3, 0x8, R6 ;  /* 0x0000000803147825 */ /* 0x000fe200078e0206 */
[----:B---3--:R-:W-:-:S08]  /*16b0*/  DMUL R12, R12, R12 ;  /* 0x0000000c0c0c7228 */ /* 0x008fd00000000000 */
[----:B--2---:R-:W-:-:S08]  /*16c0*/  DFMA R12, R8, R8, R12 ;  /* 0x00000008080c722b */ /* 0x004fd0000000000c */
[----:B----4-:R-:W-:-:S07]  /*16d0*/  DADD R16, R12, R16 ;  /* 0x000000000c107229 */ /* 0x010fce0000000010 */
[----:B------:R1:W-:Y:S04]  /*16e0*/  STG.E.64 desc[UR14][R6.64], R16 ;  /* 0x0000001006007986 */ /* 0x0003e8000c101b0e */
[----:B------:R-:W2:Y:S01]  /*16f0*/  LDG.E.64 R22, desc[UR14][R20.64] ;  /* 0x0000000e14167981 */ /* 0x000ea2000c1e1b00 */
[----:B------:R-:W-:-:S03]  /*1700*/  DMUL R8, R14, R14 ;  /* 0x0000000e0e087228 */ /* 0x000fc60000000000 */
[----:B------:R-:W3:Y:S05]  /*1710*/  LDL.128 R12, [UR6+0x1f50] ;  /* 0x001f5006ff0c7983 */ /* 0x000eea0008100c00 */
[----:B------:R-:W-:Y:S02]  /*1720*/  DFMA R18, R10, R10, R8 ;  /* 0x0000000a0a12722b */ /* 0x000fe40000000008 */
[----:B------:R-:W4:Y:S06]  /*1730*/  LDL.128 R8, [UR6+0x10] ;  /* 0x00001006ff087983 */ /* 0x000f2c0008100c00 */
[----:B--2---:R-:W-:Y:S01]  /*1740*/  DADD R18, R18, R22 ;  /* 0x0000000012127229 */ /* 0x004fe20000000016 */
[----:B------:R-:W-:-:S06]  /*1750*/  IMAD.WIDE R22, R3, 0x8, R20 ;  /* 0x0000000803167825 */ /* 0x000fcc00078e0214 */
[----:B------:R2:W-:Y:S04]  /*1760*/  STG.E.64 desc[UR14][R20.64], R18 ;  /* 0x0000001214007986 */ /* 0x0005e8000c101b0e */
[----:B------:R-:W5:Y:S01]  /*1770*/  LDG.E.64 R26, desc[UR14][R22.64] ;  /* 0x0000000e161a7981 */ /* 0x000f62000c1e1b00 */
[----:B---3--:R-:W-:Y:S01]  /*1780*/  DMUL R12, R12, R12 ;  /* 0x0000000c0c0c7228 */ /* 0x008fe20000000000 */
[----:B-1----:R-:W-:-:S07]  /*1790*/  IMAD.WIDE R16, R3, 0x8, R22 ;  /* 0x0000000803107825 */ /* 0x002fce00078e0216 */
[----:B----4-:R-:W-:-:S08]  /*17a0*/  DFMA R12, R8, R8, R12 ;  /* 0x00000008080c722b */ /* 0x010fd0000000000c */
[----:B-----5:R-:W-:-:S07]  /*17b0*/  DADD R26, R12, R26 ;  /* 0x000000000c1a7229 */ /* 0x020fce000000001a */
[----:B------:R1:W-:Y:S04]  /*17c0*/  STG.E.64 desc[UR14][R22.64], R26 ;  /* 0x0000001a16007986 */ /* 0x0003e8000c101b0e */
[----:B------:R-:W3:Y:S01]  /*17d0*/  LDG.E.64 R28, desc[UR14][R16.64] ;  /* 0x0000000e101c7981 */ /* 0x000ee2000c1e1b00 */
[----:B------:R-:W-:-:S03]  /*17e0*/  DMUL R6, R14, R14 ;  /* 0x0000000e0e067228 */ /* 0x000fc60000000000 */
[----:B------:R-:W4:Y:S05]  /*17f0*/  LDL.128 R12, [UR6+0x1f60] ;  /* 0x001f6006ff0c7983 */ /* 0x000f2a0008100c00 */
[----:B------:R-:W-:Y:S01]  /*1800*/  DFMA R6, R10, R10, R6 ;  /* 0x0000000a0a06722b */ /* 0x000fe20000000006 */
[----:B------:R-:W5:Y:S01]  /*1810*/  LDL.128 R8, [UR6+0x20] ;  /* 0x00002006ff087983 */ /* 0x000f620008100c00 */
[----:B--2---:R-:W-:-:S06]  /*1820*/  IMAD.WIDE R18, R3, 0x8, R16 ;  /* 0x0000000803127825 */ /* 0x004fcc00078e0210 */
[----:B---3--:R-:W-:-:S07]  /*1830*/  DADD R6, R6, R28 ;  /* 0x0000000006067229 */ /* 0x008fce000000001c */
[----:B------:R2:W-:Y:S04]  /*1840*/  STG.E.64 desc[UR14][R16.64], R6 ;  /* 0x0000000610007986 */ /* 0x0005e8000c101b0e */
[----:B------:R-:W3:Y:S01]  /*1850*/  LDG.E.64 R20, desc[UR14][R18.64] ;  /* 0x0000000e12147981 */ /* 0x000ee2000c1e1b00 */
[----:B----4-:R-:W-:Y:S01]  /*1860*/  DMUL R12, R12, R12 ;  /* 0x0000000c0c0c7228 */ /* 0x010fe20000000000 */
[----:B-1----:R-:W-:-:S07]  /*1870*/  IMAD.WIDE R26, R3, 0x8, R18 ;  /* 0x00000008031a7825 */ /* 0x002fce00078e0212 */
[----:B-----5:R-:W-:-:S08]  /*1880*/  DFMA R12, R8, R8, R12 ;  /* 0x00000008080c722b */ /* 0x020fd0000000000c */
[----:B---3--:R-:W-:-:S07]  /*1890*/  DADD R20, R12, R20 ;  /* 0x000000000c147229 */ /* 0x008fce0000000014 */
[----:B------:R1:W-:Y:S04]  /*18a0*/  STG.E.64 desc[UR14][R18.64], R20 ;  /* 0x0000001412007986 */ /* 0x0003e8000c101b0e */
[----:B------:R-:W3:Y:S01]  /*18b0*/  LDG.E.64 R28, desc[UR14][R26.64] ;  /* 0x0000000e1a1c7981 */ /* 0x000ee2000c1e1b00 */
[----:B------:R-:W-:-:S03]  /*18c0*/  DMUL R8, R14, R14 ;  /* 0x0000000e0e087228 */ /* 0x000fc60000000000 */
[----:B------:R-:W4:Y:S05]  /*18d0*/  LDL.128 R12, [UR6+0x1f70] ;  /* 0x001f7006ff0c7983 */ /* 0x000f2a0008100c00 */
[----:B------:R-:W-:Y:S02]  /*18e0*/  DFMA R22, R10, R10, R8 ;  /* 0x0000000a0a16722b */ /* 0x000fe40000000008 */
[----:B------:R-:W5:Y:S01]  /*18f0*/  LDL.128 R8, [UR6+0x30] ;  /* 0x00003006ff087983 */ /* 0x000f620008100c00 */
[----:B--2---:R-:W-:-:S05]  /*1900*/  IMAD.WIDE R6, R3, 0x8, R26 ;  /* 0x0000000803067825 */ /* 0x004fca00078e021a */
[----:B---3--:R-:W-:-:S07]  /*1910*/  DADD R22, R22, R28 ;  /* 0x0000000016167229 */ /* 0x008fce000000001c */
[----:B------:R1:W-:Y:S04]  /*1920*/  STG.E.64 desc[UR14][R26.64], R22 ;  /* 0x000000161a007986 */ /* 0x0003e8000c101b0e */
[----:B------:R-:W2:Y:S01]  /*1930*/  LDG.E.64 R16, desc[UR14][R6.64] ;  /* 0x0000000e06107981 */ /* 0x000ea2000c1e1b00 */
[----:B----4-:R-:W-:-:S08]  /*1940*/  DMUL R12, R12, R12 ;  /* 0x0000000c0c0c7228 */ /* 0x010fd00000000000 */
[----:B-----5:R-:W-:Y:S01]  /*1950*/  DFMA R12, R8, R8, R12 ;  /* 0x00000008080c722b */ /* 0x020fe2000000000c */
[----:B------:R-:W-:-:S07]  /*1960*/  IMAD.WIDE R8, R3, 0x8, R6 ;  /* 0x0000000803087825 */ /* 0x000fce00078e0206 */
[----:B--2---:R-:W-:-:S07]  /*1970*/  DADD R12, R12, R16 ;  /* 0x000000000c0c7229 */ /* 0x004fce0000000010 */
[----:B------:R1:W-:Y:S04]  /*1980*/  STG.E.64 desc[UR14][R6.64], R12 ;  /* 0x0000000c06007986 */ /* 0x0003e8000c101b0e */
[----:B------:R-:W2:Y:S01]  /*1990*/  LDG.E.64 R16, desc[UR14][R8.64] ;  /* 0x0000000e08107981 */ /* 0x000ea2000c1e1b00 */
[----:B------:R-:W-:Y:S01]  /*19a0*/  DMUL R14, R14, R14 ;  /* 0x0000000e0e0e7228 */ /* 0x000fe20000000000 */
[----:B------:R-:W-:-:S04]  /*19b0*/  UIADD3 UR5, UPT, UPT, UR5, 0x8, URZ ;  /* 0x0000000805057890 */ /* 0x000fc8000fffe0ff */
[----:B------:R-:W-:-:S03]  /*19c0*/  UISETP.NE.AND UP0, UPT, UR5, UR9, UPT ;  /* 0x000000090500728c */ /* 0x000fc6000bf05270 */
[----:B------:R-:W-:-:S08]  /*19d0*/  DFMA R14, R10, R10, R14 ;  /* 0x0000000a0a0e722b */ /* 0x000fd0000000000e */
[----:B--2---:R-:W-:-:S07]  /*19e0*/  DADD R14, R14, R16 ;  /* 0x000000000e0e7229 */ /* 0x004fce0000000010 */
[----:B------:R1:W-:Y:S01]  /*19f0*/  STG.E.64 desc[UR14][R8.64], R14 ;  /* 0x0000000e08007986 */ /* 0x0003e2000c101b0e */
[----:B------:R-:W-:Y:S05]  /*1a00*/  BRA.U UP0, `(.L_x_20) ;  /* 0xfffffffd000c7547 */ /* 0x000fea000b83ffff */
[----:B------:R-:W-:-:S05]  /*1a10*/  UMOV UR5, UR9 ;  /* 0x0000000900057c82 */ /* 0x000fca0008000000 */
.L_x_19:
[----:B------:R-:W-:-:S09]  /*1a20*/  UISETP.NE.AND UP0, UPT, UR18, URZ, UPT ;  /* 0x000000ff1200728c */ /* 0x000fd2000bf05270 */
[----:B------:R-:W-:Y:S05]  /*1a30*/  BRA.U !UP0, `(.L_x_21) ;  /* 0x0000000508387547 */ /* 0x000fea000b800000 */
[----:B------:R-:W-:Y:S02]  /*1a40*/  UISETP.GE.U32.AND UP0, UPT, UR19, 0x3, UPT ;  /* 0x000000031300788c */ /* 0x000fe4000bf06070 */
[----:B------:R-:W-:-:S07]  /*1a50*/  UISETP.NE.AND UP1, UPT, UR20, URZ, UPT ;  /* 0x000000ff1400728c */ /* 0x000fce000bf25270 */
[----:B------:R-:W-:Y:S05]  /*1a60*/  BRA.U !UP0, `(.L_x_22) ;  /* 0x0000000108847547 */ /* 0x000fea000b800000 */
[----:B------:R-:W3:Y:S01]  /*1a70*/  LDC R3, c[0x0][0x3b4] ;  /* 0x0000ed00ff037b82 */ /* 0x000ee20000000800 */
[----:B------:R-:W-:-:S07]  /*1a80*/  ULEA UR6, UR5, UR26, 0x3 ;  /* 0x0000001a05067291 */ /* 0x000fce000f8e18ff */
[----:B-1----:R-:W1:Y:S02]  /*1a90*/  LDC.64 R12, c[0x0][0x388] ;  /* 0x0000e200ff0c7b82 */ /* 0x002e640000000a00 */
[----:B--2---:R-:W2:Y:S04]  /*1aa0*/  LDL.128 R8, [UR6+0x1f40] ;  /* 0x001f4006ff087983 */ /* 0x004ea80008100c00 */
[----:B------:R-:W4:Y:S01]  /*1ab0*/  LDL.128 R4, [UR6] ;  /* 0x00000006ff047983 */ /* 0x000f220008100c00 */
[----:B---3--:R-:W-:-:S04]  /*1ac0*/  IMAD R15, R3, UR5, R2 ;  /* 0x00000005030f7c24 */ /* 0x008fc8000f8e0202 */
[----:B-1----:R-:W-:-:S05]  /*1ad0*/  IMAD.WIDE R12, R15, 0x8, R12 ;  /* 0x000000080f0c7825 */ /* 0x002fca00078e020c */
[----:B------:R-:W3:Y:S01]  /*1ae0*/  LDG.E.64 R14, desc[UR14][R12.64] ;  /* 0x0000000e0c0e7981 */ /* 0x000ee2000c1e1b00 */
[----:B------:R-:W-:Y:S01]  /*1af0*/  IMAD.WIDE R18, R3, 0x8, R12 ;  /* 0x0000000803127825 */ /* 0x000fe200078e020c */
[----:B--2---:R-:W-:-:S08]  /*1b00*/  DMUL R8, R8, R8 ;  /* 0x0000000808087228 */ /* 0x004fd00000000000 */
[----:B----4-:R-:W-:-:S08]  /*1b10*/  DFMA R8, R4, R4, R8 ;  /* 0x000000040408722b */ /* 0x010fd00000000008 */
[----:B---3--:R-:W-:-:S07]  /*1b20*/  DADD R14, R8, R14 ;  /* 0x00000000080e7229 */ /* 0x008fce000000000e */
        /* <DEDUP_REMOVED lines=10> */
[----:B---3--:R-:W-:-:S08]  /*1bd0*/  DMUL R8, R8, R8 ;  /* 0x0000000808087228 */ /* 0x008fd00000000000 */
[----:B----4-:R-:W-:Y:S01]  /*1be0*/  DFMA R8, R4, R4, R8 ;  /* 0x000000040408722b */ /* 0x010fe20000000008 */
[----:B------:R-:W-:-:S07]  /*1bf0*/  IMAD.WIDE R4, R3, 0x8, R20 ;  /* 0x0000000803047825 */ /* 0x000fce00078e0214 */
[----:B-----5:R-:W-:-:S07]  /*1c00*/  DADD R8, R8, R22 ;  /* 0x0000000008087229 */ /* 0x020fce0000000016 */
[----:B------:R2:W-:Y:S04]  /*1c10*/  STG.E.64 desc[UR14][R20.64], R8 ;  /* 0x0000000814007986 */ /* 0x0005e8000c101b0e */
[----:B-1----:R-:W3:Y:S01]  /*1c20*/  LDG.E.64 R12, desc[UR14][R4.64] ;  /* 0x0000000e040c7981 */ /* 0x002ee2000c1e1b00 */
[----:B------:R-:W-:-:S08]  /*1c30*/  DMUL R10, R10, R10 ;  /* 0x0000000a0a0a7228 */ /* 0x000fd00000000000 */
[----:B------:R-:W-:Y:S01]  /*1c40*/  DFMA R10, R6, R6, R10 ;  /* 0x00000006060a722b */ /* 0x000fe2000000000a */
[----:B------:R-:W-:-:S07]  /*1c50*/  UIADD3 UR5, UPT, UPT, UR5, 0x4, URZ ;  /* 0x0000000405057890 */ /* 0x000fce000fffe0ff */
[----:B---3--:R-:W-:-:S07]  /*1c60*/  DADD R10, R10, R12 ;  /* 0x000000000a0a7229 */ /* 0x008fce000000000c */
[----:B------:R2:W-:Y:S04]  /*1c70*/  STG.E.64 desc[UR14][R4.64], R10 ;  /* 0x0000000a04007986 */ /* 0x0005e8000c101b0e */
.L_x_22:
[----:B------:R-:W-:Y:S05]  /*1c80*/  BRA.U !UP1, `(.L_x_21) ;  /* 0x0000000109a47547 */ /* 0x000fea000b800000 */
[----:B------:R-:W-:-:S06]  /*1c90*/  UISETP.NE.AND UP1, UPT, UR20, 0x1, UPT ;  /* 0x000000011400788c */ /* 0x000fcc000bf25270 */
[----:B------:R-:W-:-:S05]  /*1ca0*/  PLOP3.LUT P0, PT, PT, PT, UP1, 0x80, 0x8 ;  /* 0x000000000008781c */ /* 0x000fca0003f0f018 */
[----:B------:R-:W3:Y:S01]  /*1cb0*/  @UP1 LDCU UR22, c[0x0][0x3b4] ;  /* 0x00007680ff1617ac */ /* 0x000ee20008000800 */
[----:B------:R-:W4:Y:S01]  /*1cc0*/  @UP1 LDCU.64 UR24, c[0x0][0x388] ;  /* 0x00007100ff1817ac */ /* 0x000f220008000a00 */
[----:B------:R-:W-:-:S09]  /*1cd0*/  @UP1 ULEA UR6, UR5, UR26, 0x3 ;  /* 0x0000001a05061291 */ /* 0x000fd2000f8e18ff */
[----:B-12---:R-:W2:Y:S01]  /*1ce0*/  @P0 LDL.128 R4, [UR6+0x1f40] ;  /* 0x001f4006ff040983 */ /* 0x006ea20008100c00 */
[----:B---3--:R-:W-:-:S03]  /*1cf0*/  MOV R17, UR22 ;  /* 0x0000001600117c02 */ /* 0x008fc60008000f00 */
[----:B------:R-:W3:Y:S01]  /*1d00*/  @P0 LDL.128 R8, [UR6] ;  /* 0x00000006ff080983 */ /* 0x000ee20008100c00 */
[----:B----4-:R-:W-:Y:S01]  /*1d10*/  MOV R15, UR25 ;  /* 0x00000019000f7c02 */ /* 0x010fe20008000f00 */
[----:B------:R-:W-:Y:S02]  /*1d20*/  IMAD.U32 R14, RZ, RZ, UR24 ;  /* 0x00000018ff0e7e24 */ /* 0x000fe4000f8e00ff */
[----:B------:R-:W-:-:S04]  /*1d30*/  @P0 IMAD R3, R17, UR5, R2 ;  /* 0x0000000511030c24 */ /* 0x000fc8000f8e0202 */
[----:B------:R-:W-:-:S05]  /*1d40*/  @P0 IMAD.WIDE R14, R3, 0x8, R14 ;  /* 0x00000008030e0825 */ /* 0x000fca00078e020e */
[----:B------:R-:W4:Y:S01]  /*1d50*/  @P0 LDG.E.64 R12, desc[UR14][R14.64] ;  /* 0x0000000e0e0c0981 */ /* 0x000f22000c1e1b00 */
[----:B------:R-:W-:Y:S01]  /*1d60*/  @P0 IMAD.WIDE R16, R17, 0x8, R14 ;  /* 0x0000000811100825 */ /* 0x000fe200078e020e */
[----:B--2---:R-:W-:-:S08]  /*1d70*/  @P0 DMUL R4, R4, R4 ;  /* 0x0000000404040228 */ /* 0x004fd00000000000 */
[----:B---3--:R-:W-:-:S08]  /*1d80*/  @P0 DFMA R4, R8, R8, R4 ;  /* 0x000000080804022b */ /* 0x008fd00000000004 */
[----:B----4-:R-:W-:-:S07]  /*1d90*/  @P0 DADD R12, R4, R12 ;  /* 0x00000000040c0229 */ /* 0x010fce000000000c */
[----:B------:R1:W-:Y:S04]  /*1da0*/  @P0 STG.E.64 desc[UR14][R14.64], R12 ;  /* 0x0000000c0e000986 */ /* 0x0003e8000c101b0e */
[----:B------:R-:W2:Y:S01]  /*1db0*/  @P0 LDG.E.64 R4, desc[UR14][R16.64] ;  /* 0x0000000e10040981 */ /* 0x000ea2000c1e1b00 */
[----:B------:R-:W-:Y:S02]  /*1dc0*/  ULOP3.LUT UP0, URZ, UR12, 0x1, URZ, 0xc0, !UPT ;  /* 0x000000010cff7892 */ /* 0x000fe4000f80c0ff */
[----:B------:R-:W-:Y:S01]  /*1dd0*/  @UP1 UIADD3 UR5, UPT, UPT, UR5, 0x2, URZ ;  /* 0x0000000205051890 */ /* 0x000fe2000fffe0ff */
[----:B------:R-:W-:-:S03]  /*1de0*/  @P0 DMUL R6, R6, R6 ;  /* 0x0000000606060228 */ /* 0x000fc60000000000 */
[----:B------:R-:W-:-:S05]  /*1df0*/  PLOP3.LUT P1, PT, PT, PT, UP0, 0x80, 0x8 ;  /* 0x000000000008781c */ /* 0x000fca0003f2f008 */
[----:B------:R-:W3:Y:S01]  /*1e00*/  @UP0 LDCU UR12, c[0x0][0x3b4] ;  /* 0x00007680ff0c07ac */ /* 0x000ee20008000800 */
[----:B------:R-:W4:Y:S01]  /*1e10*/  @UP0 LDCU.64 UR22, c[0x0][0x388] ;  /* 0x00007100ff1607ac */ /* 0x000f220008000a00 */
[----:B------:R-:W-:Y:S01]  /*1e20*/  @UP0 ULEA UR6, UR5, UR26, 0x3 ;  /* 0x0000001a05060291 */ /* 0x000fe2000f8e18ff */
[----:B------:R-:W-:-:S08]  /*1e30*/  @P0 DFMA R6, R10, R10, R6 ;  /* 0x0000000a0a06022b */ /* 0x000fd00000000006 */
[----:B------:R-:W5:Y:S01]  /*1e40*/  @P1 LDL.64 R8, [UR6+0x1f40] ;  /* 0x001f4006ff081983 */ /* 0x000f620008100a00 */
[----:B---3--:R-:W-:Y:S01]  /*1e50*/  IMAD.U32 R3, RZ, RZ, UR12 ;  /* 0x0000000cff037e24 */ /* 0x008fe2000f8e00ff */
[----:B----4-:R-:W-:Y:S01]  /*1e60*/  MOV R10, UR22 ;  /* 0x00000016000a7c02 */ /* 0x010fe20008000f00 */
[----:B------:R-:W-:Y:S02]  /*1e70*/  IMAD.U32 R11, RZ, RZ, UR23 ;  /* 0x00000017ff0b7e24 */ /* 0x000fe4000f8e00ff */
[----:B------:R-:W-:-:S04]  /*1e80*/  @P1 IMAD R3, R3, UR5, R2 ;  /* 0x0000000503031c24 */ /* 0x000fc8000f8e0202 */
[----:B------:R-:W-:Y:S01]  /*1e90*/  @P1 IMAD.WIDE R10, R3, 0x8, R10 ;  /* 0x00000008030a1825 */ /* 0x000fe200078e020a */
[----:B--2---:R-:W-:Y:S01]  /*1ea0*/  @P0 DADD R4, R6, R4 ;  /* 0x0000000006040229 */ /* 0x004fe20000000004 */
[----:B------:R-:W2:Y:S06]  /*1eb0*/  @P1 LDL.64 R6, [UR6] ;  /* 0x00000006ff061983 */ /* 0x000eac0008100a00 */
[----:B------:R3:W-:Y:S04]  /*1ec0*/  @P0 STG.E.64 desc[UR14][R16.64], R4 ;  /* 0x0000000410000986 */ /* 0x0007e8000c101b0e */
[----:B-1----:R-:W4:Y:S01]  /*1ed0*/  @P1 LDG.E.64 R12, desc[UR14][R10.64] ;  /* 0x0000000e0a0c1981 */ /* 0x002f22000c1e1b00 */
[----:B-----5:R-:W-:-:S08]  /*1ee0*/  @P1 DMUL R8, R8, R8 ;  /* 0x0000000808081228 */ /* 0x020fd00000000000 */
[----:B--2---:R-:W-:-:S08]  /*1ef0*/  @P1 DFMA R8, R6, R6, R8 ;  /* 0x000000060608122b */ /* 0x004fd00000000008 */
[----:B----4-:R-:W-:-:S07]  /*1f00*/  @P1 DADD R8, R8, R12 ;  /* 0x0000000008081229 */ /* 0x010fce000000000c */
[----:B------:R3:W-:Y:S04]  /*1f10*/  @P1 STG.E.64 desc[UR14][R10.64], R8 ;  /* 0x000000080a001986 */ /* 0x0007e8000c101b0e */
.L_x_21:
[----:B------:R-:W-:Y:S01]  /*1f20*/  PRMT R0, RZ, 0x7610, R0 ;  /* 0x00007610ff007816 */ /* 0x000fe20000000000 */
[----:B------:R-:W-:-:S06]  /*1f30*/  UMOV UR5, URZ ;  /* 0x000000ff00057c82 */ /* 0x000fcc0008000000 */
.L_x_41:
[----:B----4-:R-:W4:Y:S01]  /*1f40*/  LDCU UR12, c[0x0][0x3b0] ;  /* 0x00007600ff0c77ac */ /* 0x010f220008000800 */
[----:B------:R-:W-:Y:S01]  /*1f50*/  MOV R3, UR5 ;  /* 0x0000000500037c02 */ /* 0x000fe20008000f00 */
[----:B------:R-:W-:Y:S02]  /*1f60*/  ULEA UR22, UR5, UR26, 0x3 ;  /* 0x0000001a05167291 */ /* 0x000fe4000f8e18ff */
[----:B----4-:R-:W-:Y:S02]  /*1f70*/  UIADD3 UR6, UPT, UPT, UR5, -UR12, URZ ;  /* 0x8000000c05067290 */ /* 0x010fe4000fffe0ff */
[----:B------:R-:W-:Y:S02]  /*1f80*/  UIADD3 UR23, UPT, UPT, -UR5, UR12, URZ ;  /* 0x0000000c05177290 */ /* 0x000fe4000fffe1ff */
[----:B------:R-:W-:-:S09]  /*1f90*/  UISETP.GT.U32.AND UP0, UPT, UR6, -0x4, UPT ;  /* 0xfffffffc0600788c */ /* 0x000fd2000bf04070 */
[----:B0-----:R-:W-:Y:S05]  /*1fa0*/  BRA.U UP0, `(.L_x_23) ;  /* 0x0000000d00547547 */ /* 0x001fea000b800000 */
[----:B-1----:R-:W1:Y:S01]  /*1fb0*/  LDC.64 R6, c[0x0][0x390] ;  /* 0x0000e400ff067b82 */ /* 0x002e620000000a00 */
[----:B------:R-:W-:Y:S01]  /*1fc0*/  IMAD.U32 R3, RZ, RZ, UR5 ;  /* 0x00000005ff037e24 */ /* 0x000fe2000f8e00ff */
[----:B------:R-:W4:Y:S01]  /*1fd0*/  LDCU UR12, c[0x0][0x3b0] ;  /* 0x00007600ff0c77ac */ /* 0x000f220008000800 */
[----:B------:R-:W-:Y:S01]  /*1fe0*/  ULOP3.LUT UR24, UR23, 0xfffffffc, URZ, 0xc0, !UPT ;  /* 0xfffffffc17187892 */ /* 0x000fe2000f8ec0ff */
[----:B------:R-:W-:-:S11]  /*1ff0*/  UMOV UR6, URZ ;  /* 0x000000ff00067c82 */ /* 0x000fd60008000000 */
.L_x_32:
[C---:B------:R-:W-:Y:S01]  /*2000*/  ISETP.NE.AND P0, PT, R3.reuse, UR5, PT ;  /* 0x0000000503007c0c */ /* 0x040fe2000bf05270 */
[----:B0-23--:R-:W2:Y:S04]  /*2010*/  LDL.64 R8, [UR22+0x1f40] ;  /* 0x001f4016ff087983 */ /* 0x00dea80008100a00 */
[----:B------:R-:W3:Y:S08]  /*2020*/  LDL.64 R4, [UR22] ;  /* 0x00000016ff047983 */ /* 0x000ef00008100a00 */
[----:B------:R-:W-:-:S05]  /*2030*/  @P0 LEA R20, R3, UR26, 0x3 ;  /* 0x0000001a03140c11 */ /* 0x000fca000f8e18ff */
[----:B------:R-:W5:Y:S04]  /*2040*/  @P0 LDL.64 R12, [R20+0x1f40] ;  /* 0x001f4000140c0983 */ /* 0x000f680000100a00 */
[----:B------:R-:W4:Y:S01]  /*2050*/  @P0 LDL.64 R10, [R20] ;  /* 0x00000000140a0983 */ /* 0x000f220000100a00 */
[----:B------:R-:W0:Y:S01]  /*2060*/  MUFU.RCP64H R17, R25 ;  /* 0x0000001900117308 */ /* 0x000e220000001800 */
[----:B------:R-:W-:-:S06]  /*2070*/  HFMA2 R16, -RZ, RZ, 0, 5.9604644775390625e-08 ;  /* 0x00000001ff107431 */ /* 0x000fcc00000001ff */
[----:B0-----:R-:W-:Y:S01]  /*2080*/  DFMA R14, -R24, R16, 1 ;  /* 0x3ff00000180e742b */ /* 0x001fe20000000110 */
[----:B------:R-:W-:Y:S01]  /*2090*/  BSSY.RECONVERGENT B0, `(.L_x_24) ;  /* 0x000001c000007945 */ /* 0x000fe20003800200 */
[----:B--2---:R-:W-:Y:S08]  /*20a0*/  @P0 F2F.F32.F64 R19, R8 ;  /* 0x0000000800130310 */ /* 0x004ff00000301000 */
[----:B---3--:R-:W-:Y:S08]  /*20b0*/  @P0 F2F.F32.F64 R18, R4 ;  /* 0x0000000400120310 */ /* 0x008ff00000301000 */
[----:B-----5:R-:W0:Y:S08]  /*20c0*/  @P0 F2F.F32.F64 R12, R12 ;  /* 0x0000000c000c0310 */ /* 0x020e300000301000 */
[----:B----4-:R-:W2:Y:S01]  /*20d0*/  @P0 F2F.F32.F64 R11, R10 ;  /* 0x0000000a000b0310 */ /* 0x010ea20000301000 */
[----:B0-----:R-:W-:-:S04]  /*20e0*/  @P0 FMUL R19, R19, R12 ;  /* 0x0000000c13130220 */ /* 0x001fc80000400000 */
[----:B--2---:R-:W-:Y:S01]  /*20f0*/  @P0 FFMA R20, R18, R11, R19 ;  /* 0x0000000b12140223 */ /* 0x004fe20000000013 */
[----:B------:R-:W-:-:S03]  /*2100*/  DFMA R18, R14, R14, R14 ;  /* 0x0000000e0e12722b */ /* 0x000fc6000000000e */
[----:B------:R-:W0:Y:S05]  /*2110*/  @P0 F2F.F64.F32 R14, R20 ;  /* 0x00000014000e0310 */ /* 0x000e2a0000201800 */
[----:B------:R-:W-:Y:S02]  /*2120*/  DFMA R18, R16, R18, R16 ;  /* 0x000000121012722b */ /* 0x000fe40000000010 */
[----:B------:R-:W-:-:S06]  /*2130*/  @!P0 DMUL R12, R8, R8 ;  /* 0x00000008080c8228 */ /* 0x000fcc0000000000 */
[----:B------:R-:W-:Y:S02]  /*2140*/  DFMA R16, -R24, R18, 1 ;  /* 0x3ff000001810742b */ /* 0x000fe40000000112 */
[----:B0-----:R-:W-:Y:S02]  /*2150*/  @P0 DADD R10, R14, R14 ;  /* 0x000000000e0a0229 */ /* 0x001fe4000000000e */
[----:B------:R-:W-:-:S04]  /*2160*/  @!P0 DFMA R10, R4, R4, R12 ;  /* 0x00000004040a822b */ /* 0x000fc8000000000c */
[----:B------:R-:W-:-:S08]  /*2170*/  DFMA R16, R18, R16, R18 ;  /* 0x000000101210722b */ /* 0x000fd00000000012 */
[----:B------:R-:W-:-:S08]  /*2180*/  DMUL R4, R16, R10 ;  /* 0x0000000a10047228 */ /* 0x000fd00000000000 */
[----:B------:R-:W-:-:S08]  /*2190*/  DFMA R8, -R24, R4, R10 ;  /* 0x000000041808722b */ /* 0x000fd0000000010a */
[----:B------:R-:W-:Y:S01]  /*21a0*/  DFMA R4, R16, R8, R4 ;  /* 0x000000081004722b */ /* 0x000fe20000000004 */
[----:B------:R-:W-:-:S09]  /*21b0*/  FSETP.GEU.AND P1, PT, |R11|, 6.5827683646048100446e-37, PT ;  /* 0x036000000b00780b */ /* 0x000fd20003f2e200 */
[----:B------:R-:W-:-:S05]  /*21c0*/  FFMA R8, RZ, R25, R5 ;  /* 0x00000019ff087223 */ /* 0x000fca0000000005 */
[----:B------:R-:W-:-:S13]  /*21d0*/  FSETP.GT.AND P0, PT, |R8|, 1.469367938527859385e-39, PT ;  /* 0x001000000800780b */ /* 0x000fda0003f04200 */
[----:B------:R-:W-:Y:S05]  /*21e0*/  @P0 BRA P1, `(.L_x_25) ;  /* 0x0000000000180947 */ /* 0x000fea0000800000 */
[----:B------:R-:W-:Y:S01]  /*21f0*/  IMAD.MOV.U32 R8, RZ, RZ, R24 ;  /* 0x000000ffff087224 */ /* 0x000fe200078e0018 */
[----:B------:R-:W-:Y:S02]  /*2200*/  MOV R9, R25 ;  /* 0x0000001900097202 */ /* 0x000fe40000000f00 */
[----:B------:R-:W-:-:S07]  /*2210*/  MOV R22, 0x2230 ;  /* 0x0000223000167802 */ /* 0x000fce0000000f00 */
[----:B-1----:R-:W-:Y:S05]  /*2220*/  CALL.REL.NOINC `($__internal_0_$__cuda_sm20_div_rn_f64_full) ;  /* 0x0000002000447944 */ /* 0x002fea0003c00000 */
[----:B------:R-:W-:Y:S01]  /*2230*/  IMAD.MOV.U32 R4, RZ, RZ, R16 ;  /* 0x000000ffff047224 */ /* 0x000fe200078e0010 */
[----:B------:R-:W-:-:S07]  /*2240*/  MOV R5, R17 ;  /* 0x0000001100057202 */ /* 0x000fce0000000f00 */
.L_x_25:
[----:B------:R-:W-:Y:S05]  /*2250*/  BSYNC.RECONVERGENT B0 ;  /* 0x0000000000007941 */ /* 0x000fea0003800200 */
.L_x_24:
[C---:B------:R-:W-:Y:S02]  /*2260*/  VIMNMX R8, PT, PT, R3.reuse, UR5, PT ;  /* 0x0000000503087c48 */ /* 0x040fe4000bfe0100 */
[----:B------:R-:W-:-:S03]  /*2270*/  VIMNMX R11, PT, PT, R3, UR5, !PT ;  /* 0x00000005030b7c48 */ /* 0x000fc6000ffe0100 */
[C---:B------:R-:W-:Y:S01]  /*2280*/  VIADD R9, R8.reuse, 0xffffffff ;  /* 0xffffffff08097836 */ /* 0x040fe20000000000 */
[----:B------:R-:W-:-:S03]  /*2290*/  IADD3 R11, PT, PT, -R8, R11, RZ ;  /* 0x0000000b080b7210 */ /* 0x000fc60007ffe1ff */
[C---:B------:R-:W-:Y:S02]  /*22a0*/  IMAD R9, R8.reuse, R9, RZ ;  /* 0x0000000908097224 */ /* 0x040fe400078e02ff */
[----:B------:R-:W-:-:S03]  /*22b0*/  IMAD R8, R8, UR12, R11 ;  /* 0x0000000c08087c24 */ /* 0x000fc6000f8e020b */
[----:B------:R-:W-:-:S04]  /*22c0*/  LEA.HI R9, R9, R9, RZ, 0x1 ;  /* 0x0000000909097211 */ /* 0x000fc800078f08ff */
[----:B------:R-:W-:-:S05]  /*22d0*/  SHF.R.S32.HI R9, RZ, 0x1, R9 ;  /* 0x00000001ff097819 */ /* 0x000fca0000011409 */
[----:B------:R-:W-:-:S05]  /*22e0*/  IMAD.IADD R11, R8, 0x1, -R9 ;  /* 0x00000001080b7824 */ /* 0x000fca00078e0a09 */
[----:B------:R-:W-:-:S05]  /*22f0*/  LEA R15, R11, UR26, 0x3 ;  /* 0x0000001a0b0f7c11 */ /* 0x000fca000f8e18ff */
[----:B------:R-:W2:Y:S01]  /*2300*/  LDL.64 R8, [R15+0x3e80] ;  /* 0x003e80000f087983 */ /* 0x000ea20000100a00 */
[----:B------:R-:W-:Y:S01]  /*2310*/  LEA R14, R3, UR26, 0x3 ;  /* 0x0000001a030e7c11 */ /* 0x000fe2000f8e18ff */
[----:B--2---:R-:W-:-:S07]  /*2320*/  DADD R12, R8, R4 ;  /* 0x00000000080c7229 */ /* 0x004fce0000000004 */
[----:B------:R0:W-:Y:S04]  /*2330*/  STL.64 [R15+0x3e80], R12 ;  /* 0x003e800c0f007387 */ /* 0x0001e80000100a00 */
[----:B------:R-:W2:Y:S04]  /*2340*/  LDL.64 R18, [UR22+0x1f40] ;  /* 0x001f4016ff127983 */ /* 0x000ea80008100a00 */
[----:B------:R-:W3:Y:S04]  /*2350*/  LDL.64 R22, [R14+0x1f48] ;  /* 0x001f48000e167983 */ /* 0x000ee80000100a00 */
[----:B------:R-:W4:Y:S04]  /*2360*/  LDL.64 R16, [UR22] ;  /* 0x00000016ff107983 */ /* 0x000f280008100a00 */
[----:B------:R-:W5:Y:S01]  /*2370*/  LDL.64 R20, [R14+0x8] ;  /* 0x000008000e147983 */ /* 0x000f620000100a00 */
[----:B------:R-:W0:Y:S01]  /*2380*/  MUFU.RCP64H R9, R25 ;  /* 0x0000001900097308 */ /* 0x000e220000001800 */
[----:B------:R-:W-:Y:S01]  /*2390*/  MOV R8, 0x1 ;  /* 0x0000000100087802 */ /* 0x000fe20000000f00 */
[----:B-1----:R-:W-:-:S05]  /*23a0*/  IMAD.WIDE R10, R11, 0x8, R6 ;  /* 0x000000080b0a7825 */ /* 0x002fca00078e0206 */
[----:B------:R1:W-:Y:S01]  /*23b0*/  REDG.E.ADD.F64.RN.STRONG.GPU desc[UR14][R10.64], R4 ;  /* 0x000000040a0079a6 */ /* 0x0003e2000c12ff0e */
[----:B------:R-:W-:Y:S01]  /*23c0*/  BSSY.RECONVERGENT B0, `(.L_x_26) ;  /* 0x000001c000007945 */ /* 0x000fe20003800200 */
[----:B0-----:R-:W-:-:S08]  /*23d0*/  DFMA R12, -R24, R8, 1 ;  /* 0x3ff00000180c742b */ /* 0x001fd00000000108 */
[----:B------:R-:W-:-:S08]  /*23e0*/  DFMA R12, R12, R12, R12 ;  /* 0x0000000c0c0c722b */ /* 0x000fd0000000000c */
[----:B------:R-:W-:-:S08]  /*23f0*/  DFMA R12, R8, R12, R8 ;  /* 0x0000000c080c722b */ /* 0x000fd00000000008 */
[----:B------:R-:W-:-:S08]  /*2400*/  DFMA R8, -R24, R12, 1 ;  /* 0x3ff000001808742b */ /* 0x000fd0000000010c */
[----:B------:R-:W-:Y:S01]  /*2410*/  DFMA R12, R12, R8, R12 ;  /* 0x000000080c0c722b */ /* 0x000fe2000000000c */
[----:B--2---:R-:W-:Y:S08]  /*2420*/  F2F.F32.F64 R18, R18 ;  /* 0x0000001200127310 */ /* 0x004ff00000301000 */
[----:B---3--:R-:W0:Y:S08]  /*2430*/  F2F.F32.F64 R23, R22 ;  /* 0x0000001600177310 */ /* 0x008e300000301000 */
[----:B----4-:R-:W-:Y:S01]  /*2440*/  F2F.F32.F64 R16, R16 ;  /* 0x0000001000107310 */ /* 0x010fe20000301000 */
[----:B0-----:R-:W-:-:S07]  /*2450*/  FMUL R15, R18, R23 ;  /* 0x00000017120f7220 */ /* 0x001fce0000400000 */
[----:B-----5:R-:W0:Y:S01]  /*2460*/  F2F.F32.F64 R21, R20 ;  /* 0x0000001400157310 */ /* 0x020e220000301000 */
[----:B------:R-:W-:Y:S02]  /*2470*/  VIADD R23, R3, 0x1 ;  /* 0x0000000103177836 */ /* 0x000fe40000000000 */
[----:B0-----:R-:W-:-:S05]  /*2480*/  FFMA R15, R16, R21, R15 ;  /* 0x00000015100f7223 */ /* 0x001fca000000000f */
[----:B-1----:R-:W0:Y:S02]  /*2490*/  F2F.F64.F32 R4, R15 ;  /* 0x0000000f00047310 */ /* 0x002e240000201800 */
[----:B0-----:R-:W-:-:S08]  /*24a0*/  DADD R10, R4, R4 ;  /* 0x00000000040a7229 */ /* 0x001fd00000000004 */
[----:B------:R-:W-:Y:S02]  /*24b0*/  DMUL R4, R12, R10 ;  /* 0x0000000a0c047228 */ /* 0x000fe40000000000 */
[----:B------:R-:W-:-:S06]  /*24c0*/  FSETP.GEU.AND P1, PT, |R11|, 6.5827683646048100446e-37, PT ;  /* 0x036000000b00780b */ /* 0x000fcc0003f2e200 */
[----:B------:R-:W-:-:S08]  /*24d0*/  DFMA R8, -R24, R4, R10 ;  /* 0x000000041808722b */ /* 0x000fd0000000010a */
[----:B------:R-:W-:-:S10]  /*24e0*/  DFMA R4, R12, R8, R4 ;  /* 0x000000080c04722b */ /* 0x000fd40000000004 */
[----:B------:R-:W-:-:S05]  /*24f0*/  FFMA R8, RZ, R25, R5 ;  /* 0x00000019ff087223 */ /* 0x000fca0000000005 */
[----:B------:R-:W-:-:S13]  /*2500*/  FSETP.GT.AND P0, PT, |R8|, 1.469367938527859385e-39, PT ;  /* 0x001000000800780b */ /* 0x000fda0003f04200 */
[----:B------:R-:W-:Y:S05]  /*2510*/  @P0 BRA P1, `(.L_x_27) ;  /* 0x0000000000180947 */ /* 0x000fea0000800000 */
[----:B------:R-:W-:Y:S01]  /*2520*/  MOV R8, R24 ;  /* 0x0000001800087202 */ /* 0x000fe20000000f00 */
[----:B------:R-:W-:Y:S01]  /*2530*/  IMAD.MOV.U32 R9, RZ, RZ, R25 ;  /* 0x000000ffff097224 */ /* 0x000fe200078e0019 */
[----:B------:R-:W-:-:S07]  /*2540*/  MOV R22, 0x2560 ;  /* 0x0000256000167802 */ /* 0x000fce0000000f00 */
[----:B------:R-:W-:Y:S05]  /*2550*/  CALL.REL.NOINC `($__internal_0_$__cuda_sm20_div_rn_f64_full) ;  /* 0x0000001c00787944 */ /* 0x000fea0003c00000 */
[----:B------:R-:W-:Y:S01]  /*2560*/  MOV R4, R16 ;  /* 0x0000001000047202 */ /* 0x000fe20000000f00 */
[----:B------:R-:W-:-:S07]  /*2570*/  IMAD.MOV.U32 R5, RZ, RZ, R17 ;  /* 0x000000ffff057224 */ /* 0x000fce00078e0011 */
.L_x_27:
[----:B------:R-:W-:Y:S05]  /*2580*/  BSYNC.RECONVERGENT B0 ;  /* 0x0000000000007941 */ /* 0x000fea0003800200 */
.L_x_26:
[C---:B------:R-:W-:Y:S02]  /*2590*/  VIMNMX R8, PT, PT, R23.reuse, UR5, PT ;  /* 0x0000000517087c48 */ /* 0x040fe4000bfe0100 */
[----:B------:R-:W-:Y:S02]  /*25a0*/  VIMNMX R23, PT, PT, R23, UR5, !PT ;  /* 0x0000000517177c48 */ /* 0x000fe4000ffe0100 */
[----:B------:R-:W-:-:S03]  /*25b0*/  IADD3 R9, PT, PT, R8, -0x1, RZ ;  /* 0xffffffff08097810 */ /* 0x000fc60007ffe0ff */
[----:B------:R-:W-:Y:S02]  /*25c0*/  IMAD.IADD R23, R23, 0x1, -R8 ;  /* 0x0000000117177824 */ /* 0x000fe400078e0a08 */
[C---:B------:R-:W-:Y:S02]  /*25d0*/  IMAD R9, R8.reuse, R9, RZ ;  /* 0x0000000908097224 */ /* 0x040fe400078e02ff */
[----:B------:R-:W-:-:S03]  /*25e0*/  IMAD R8, R8, UR12, R23 ;  /* 0x0000000c08087c24 */ /* 0x000fc6000f8e0217 */
[----:B------:R-:W-:-:S04]  /*25f0*/  LEA.HI R9, R9, R9, RZ, 0x1 ;  /* 0x0000000909097211 */ /* 0x000fc800078f08ff */
[----:B------:R-:W-:-:S04]  /*2600*/  SHF.R.S32.HI R9, RZ, 0x1, R9 ;  /* 0x00000001ff097819 */ /* 0x000fc80000011409 */
[----:B------:R-:W-:-:S04]  /*2610*/  IADD3 R11, PT, PT, -R9, R8, RZ ;  /* 0x00000008090b7210 */ /* 0x000fc80007ffe1ff */
[----:B------:R-:W-:-:S05]  /*2620*/  LEA R15, R11, UR26, 0x3 ;  /* 0x0000001a0b0f7c11 */ /* 0x000fca000f8e18ff */
[----:B------:R-:W2:Y:S02]  /*2630*/  LDL.64 R8, [R15+0x3e80] ;  /* 0x003e80000f087983 */ /* 0x000ea40000100a00 */
[----:B--2---:R-:W-:-:S07]  /*2640*/  DADD R12, R8, R4 ;  /* 0x00000000080c7229 */ /* 0x004fce0000000004 */
[----:B------:R0:W-:Y:S04]  /*2650*/  STL.64 [R15+0x3e80], R12 ;  /* 0x003e800c0f007387 */ /* 0x0001e80000100a00 */
[----:B------:R-:W2:Y:S04]  /*2660*/  LDL.64 R18, [UR22+0x1f40] ;  /* 0x001f4016ff127983 */ /* 0x000ea80008100a00 */
[----:B------:R-:W3:Y:S04]  /*2670*/  LDL.64 R22, [R14+0x1f50] ;  /* 0x001f50000e167983 */ /* 0x000ee80000100a00 */
[----:B------:R-:W4:Y:S04]  /*2680*/  LDL.64 R16, [UR22] ;  /* 0x00000016ff107983 */ /* 0x000f280008100a00 */
[----:B------:R-:W5:Y:S01]  /*2690*/  LDL.64 R20, [R14+0x10] ;  /* 0x000010000e147983 */ /* 0x000f620000100a00 */
[----:B------:R-:W0:Y:S01]  /*26a0*/  MUFU.RCP64H R9, R25 ;  /* 0x0000001900097308 */ /* 0x000e220000001800 */
[----:B------:R-:W-:-:S02]  /*26b0*/  IMAD.MOV.U32 R8, RZ, RZ, 0x1 ;  /* 0x00000001ff087424 */ /* 0x000fc400078e00ff */
[----:B------:R-:W-:-:S05]  /*26c0*/  IMAD.WIDE R10, R11, 0x8, R6 ;  /* 0x000000080b0a7825 */ /* 0x000fca00078e0206 */
        /* <DEDUP_REMOVED lines=12> */
[----:B------:R-:W-:Y:S01]  /*2790*/  IADD3 R23, PT, PT, R3, 0x2, RZ ;  /* 0x0000000203177810 */ /* 0x000fe20007ffe0ff */
[----:B0-----:R-:W-:-:S06]  /*27a0*/  FFMA R15, R16, R21, R15 ;  /* 0x00000015100f7223 */ /* 0x001fcc000000000f */
        /* <DEDUP_REMOVED lines=9> */
[----:B------:R-:W-:Y:S01]  /*2840*/  IMAD.MOV.U32 R8, RZ, RZ, R24 ;  /* 0x000000ffff087224 */ /* 0x000fe200078e0018 */
[----:B------:R-:W-:Y:S02]  /*2850*/  MOV R9, R25 ;  /* 0x0000001900097202 */ /* 0x000fe40000000f00 */
[----:B------:R-:W-:-:S07]  /*2860*/  MOV R22, 0x2880 ;  /* 0x0000288000167802 */ /* 0x000fce0000000f00 */
[----:B------:R-:W-:Y:S05]  /*2870*/  CALL.REL.NOINC `($__internal_0_$__cuda_sm20_div_rn_f64_full) ;  /* 0x0000001800b07944 */ /* 0x000fea0003c00000 */
[----:B------:R-:W-:Y:S01]  /*2880*/  IMAD.MOV.U32 R4, RZ, RZ, R16 ;  /* 0x000000ffff047224 */ /* 0x000fe200078e0010 */
[----:B------:R-:W-:-:S07]  /*2890*/  MOV R5, R17 ;  /* 0x0000001100057202 */ /* 0x000fce0000000f00 */
.L_x_29:
[----:B------:R-:W-:Y:S05]  /*28a0*/  BSYNC.RECONVERGENT B0 ;  /* 0x0000000000007941 */ /* 0x000fea0003800200 */
.L_x_28:
        /* <DEDUP_REMOVED lines=11> */
[----:B------:R-:W0:Y:S01]  /*2960*/  MUFU.RCP64H R23, R25 ;  /* 0x0000001900177308 */ /* 0x000e220000001800 */
[----:B--2---:R-:W-:-:S07]  /*2970*/  DADD R10, R8, R4 ;  /* 0x00000000080a7229 */ /* 0x004fce0000000004 */
[----:B------:R0:W-:Y:S04]  /*2980*/  STL.64 [R27+0x3e80], R10 ;  /* 0x003e800a1b007387 */ /* 0x0001e80000100a00 */
[----:B------:R-:W2:Y:S04]  /*2990*/  LDL.64 R20, [R14+0x1f58] ;  /* 0x001f58000e147983 */ /* 0x000ea80000100a00 */
[----:B------:R-:W3:Y:S04]  /*29a0*/  LDL.64 R16, [UR22+0x1f40] ;  /* 0x001f4016ff107983 */ /* 0x000ee80008100a00 */
[----:B------:R-:W4:Y:S04]  /*29b0*/  LDL.64 R18, [R14+0x18] ;  /* 0x000018000e127983 */ /* 0x000f280000100a00 */
[----:B------:R-:W5:Y:S01]  /*29c0*/  LDL.64 R12, [UR22] ;  /* 0x00000016ff0c7983 */ /* 0x000f620008100a00 */
[----:B------:R-:W-:-:S06]  /*29d0*/  MOV R22, 0x1 ;  /* 0x0000000100167802 */ /* 0x000fcc0000000f00 */
[----:B0-----:R-:W-:Y:S01]  /*29e0*/  DFMA R10, -R24, R22, 1 ;  /* 0x3ff00000180a742b */ /* 0x001fe20000000116 */
[----:B------:R-:W-:-:S05]  /*29f0*/  IMAD.WIDE R8, R15, 0x8, R6 ;  /* 0x000000080f087825 */ /* 0x000fca00078e0206 */
[----:B------:R0:W-:Y:S02]  /*2a00*/  REDG.E.ADD.F64.RN.STRONG.GPU desc[UR14][R8.64], R4 ;  /* 0x00000004080079a6 */ /* 0x0001e4000c12ff0e */
[----:B------:R-:W-:-:S08]  /*2a10*/  DFMA R10, R10, R10, R10 ;  /* 0x0000000a0a0a722b */ /* 0x000fd0000000000a */
[----:B------:R-:W-:-:S08]  /*2a20*/  DFMA R10, R22, R10, R22 ;  /* 0x0000000a160a722b */ /* 0x000fd00000000016 */
[----:B0-----:R-:W-:Y:S01]  /*2a30*/  DFMA R8, -R24, R10, 1 ;  /* 0x3ff000001808742b */ /* 0x001fe2000000010a */
[----:B------:R-:W-:Y:S01]  /*2a40*/  BSSY.RECONVERGENT B0, `(.L_x_30) ;  /* 0x0000018000007945 */ /* 0x000fe20003800200 */
[----:B--2---:R-:W-:Y:S08]  /*2a50*/  F2F.F32.F64 R21, R20 ;  /* 0x0000001400157310 */ /* 0x004ff00000301000 */
[----:B---3--:R-:W0:Y:S08]  /*2a60*/  F2F.F32.F64 R16, R16 ;  /* 0x0000001000107310 */ /* 0x008e300000301000 */
[----:B----4-:R-:W-:Y:S08]  /*2a70*/  F2F.F32.F64 R19, R18 ;  /* 0x0000001200137310 */ /* 0x010ff00000301000 */
[----:B-----5:R-:W1:Y:S01]  /*2a80*/  F2F.F32.F64 R12, R12 ;  /* 0x0000000c000c7310 */ /* 0x020e620000301000 */
[----:B0-----:R-:W-:-:S04]  /*2a90*/  FMUL R15, R16, R21 ;  /* 0x00000015100f7220 */ /* 0x001fc80000400000 */
[----:B-1----:R-:W-:-:S04]  /*2aa0*/  FFMA R26, R12, R19, R15 ;  /* 0x000000130c1a7223 */ /* 0x002fc8000000000f */
[----:B------:R-:W0:Y:S01]  /*2ab0*/  F2F.F64.F32 R4, R26 ;  /* 0x0000001a00047310 */ /* 0x000e220000201800 */
[----:B------:R-:W-:Y:S02]  /*2ac0*/  DFMA R14, R10, R8, R10 ;  /* 0x000000080a0e722b */ /* 0x000fe4000000000a */
[----:B0-----:R-:W-:-:S08]  /*2ad0*/  DADD R10, R4, R4 ;  /* 0x00000000040a7229 */ /* 0x001fd00000000004 */
[----:B------:R-:W-:-:S08]  /*2ae0*/  DMUL R4, R14, R10 ;  /* 0x0000000a0e047228 */ /* 0x000fd00000000000 */
[----:B------:R-:W-:-:S08]  /*2af0*/  DFMA R8, -R24, R4, R10 ;  /* 0x000000041808722b */ /* 0x000fd0000000010a */
[----:B------:R-:W-:Y:S01]  /*2b00*/  DFMA R4, R14, R8, R4 ;  /* 0x000000080e04722b */ /* 0x000fe20000000004 */
[----:B------:R-:W-:-:S09]  /*2b10*/  FSETP.GEU.AND P1, PT, |R11|, 6.5827683646048100446e-37, PT ;  /* 0x036000000b00780b */ /* 0x000fd20003f2e200 */
[----:B------:R-:W-:-:S05]  /*2b20*/  FFMA R8, RZ, R25, R5 ;  /* 0x00000019ff087223 */ /* 0x000fca0000000005 */
[----:B------:R-:W-:Y:S01]  /*2b30*/  FSETP.GT.AND P0, PT, |R8|, 1.469367938527859385e-39, PT ;  /* 0x001000000800780b */ /* 0x000fe20003f04200 */
[----:B------:R-:W-:-:S12]  /*2b40*/  VIADD R14, R3, 0x3 ;  /* 0x00000003030e7836 */ /* 0x000fd80000000000 */
[----:B------:R-:W-:Y:S05]  /*2b50*/  @P0 BRA P1, `(.L_x_31) ;  /* 0x0000000000180947 */ /* 0x000fea0000800000 */
[----:B------:R-:W-:Y:S01]  /*2b60*/  MOV R8, R24 ;  /* 0x0000001800087202 */ /* 0x000fe20000000f00 */
[----:B------:R-:W-:Y:S01]  /*2b70*/  IMAD.MOV.U32 R9, RZ, RZ, R25 ;  /* 0x000000ffff097224 */ /* 0x000fe200078e0019 */
[----:B------:R-:W-:-:S07]  /*2b80*/  MOV R22, 0x2ba0 ;  /* 0x00002ba000167802 */ /* 0x000fce0000000f00 */
[----:B------:R-:W-:Y:S05]  /*2b90*/  CALL.REL.NOINC `($__internal_0_$__cuda_sm20_div_rn_f64_full) ;  /* 0x0000001400e87944 */ /* 0x000fea0003c00000 */
[----:B------:R-:W-:Y:S01]  /*2ba0*/  MOV R4, R16 ;  /* 0x0000001000047202 */ /* 0x000fe20000000f00 */
[----:B------:R-:W-:-:S07]  /*2bb0*/  IMAD.MOV.U32 R5, RZ, RZ, R17 ;  /* 0x000000ffff057224 */ /* 0x000fce00078e0011 */
.L_x_31:
[----:B------:R-:W-:Y:S05]  /*2bc0*/  BSYNC.RECONVERGENT B0 ;  /* 0x0000000000007941 */ /* 0x000fea0003800200 */
.L_x_30:
        /* <DEDUP_REMOVED lines=10> */
[----:B------:R-:W2:Y:S01]  /*2c70*/  LDL.64 R10, [R13+0x3e80] ;  /* 0x003e80000d0a7983 */ /* 0x000ea20000100a00 */
[----:B------:R-:W-:-:S05]  /*2c80*/  IMAD.WIDE R8, R9, 0x8, R6 ;  /* 0x0000000809087825 */ /* 0x000fca00078e0206 */
[----:B------:R0:W-:Y:S01]  /*2c90*/  REDG.E.ADD.F64.RN.STRONG.GPU desc[UR14][R8.64], R4 ;  /* 0x00000004080079a6 */ /* 0x0001e2000c12ff0e */
[----:B------:R-:W-:Y:S01]  /*2ca0*/  UIADD3 UR6, UPT, UPT, UR6, 0x4, URZ ;  /* 0x0000000406067890 */ /* 0x000fe2000fffe0ff */
[----:B------:R-:W-:-:S03]  /*2cb0*/  VIADD R3, R3, 0x4 ;  /* 0x0000000403037836 */ /* 0x000fc60000000000 */
[----:B------:R-:W-:Y:S01]  /*2cc0*/  UISETP.NE.AND UP0, UPT, UR6, UR24, UPT ;  /* 0x000000180600728c */ /* 0x000fe2000bf05270 */
[----:B--2---:R-:W-:-:S07]  /*2cd0*/  DADD R10, R10, R4 ;  /* 0x000000000a0a7229 */ /* 0x004fce0000000004 */
[----:B------:R0:W-:Y:S01]  /*2ce0*/  STL.64 [R13+0x3e80], R10 ;  /* 0x003e800a0d007387 */ /* 0x0001e20000100a00 */
[----:B------:R-:W-:Y:S05]  /*2cf0*/  BRA.U UP0, `(.L_x_32) ;  /* 0xfffffff100c07547 */ /* 0x000fea000b83ffff */
.L_x_23:
[----:B------:R-:W-:-:S09]  /*2d00*/  ULOP3.LUT UP0, URZ, UR23, 0x3, URZ, 0xc0, !UPT ;  /* 0x0000000317ff7892 */ /* 0x000fd2000f80c0ff */
[----:B------:R-:W-:Y:S05]  /*2d10*/  BRA.U !UP0, `(.L_x_33) ;  /* 0x0000000908c87547 */ /* 0x000fea000b800000 */
[----:B-1----:R-:W-:-:S04]  /*2d20*/  IADD3 R6, PT, PT, RZ, -R0, RZ ;  /* 0x80000000ff067210 */ /* 0x002fc80007ffe0ff */
[----:B------:R-:W-:-:S05]  /*2d30*/  PRMT R6, R6, 0x7710, RZ ;  /* 0x0000771006067816 */ /* 0x000fca00000000ff */
[----:B0-----:R-:W-:-:S05]  /*2d40*/  VIADD R6, R6, UR21 ;  /* 0x0000001506067c36 */ /* 0x001fca0008000000 */
[----:B--23--:R-:W-:-:S04]  /*2d50*/  LOP3.LUT R4, R6, 0x3, RZ, 0xc0, !PT ;  /* 0x0000000306047812 */ /* 0x00cfc800078ec0ff */
[----:B------:R-:W-:-:S13]  /*2d60*/  ISETP.NE.AND P0, PT, R4, 0x1, PT ;  /* 0x000000010400780c */ /* 0x000fda0003f05270 */
[----:B------:R-:W-:Y:S05]  /*2d70*/  @!P0 BRA `(.L_x_34) ;  /* 0x0000000400c88947 */ /* 0x000fea0003800000 */
[C---:B------:R-:W-:Y:S01]  /*2d80*/  ISETP.NE.AND P0, PT, R3.reuse, UR5, PT ;  /* 0x0000000503007c0c */ /* 0x040fe2000bf05270 */
[----:B------:R-:W2:Y:S04]  /*2d90*/  LDL.64 R8, [UR22+0x1f40] ;  /* 0x001f4016ff087983 */ /* 0x000ea80008100a00 */
[----:B------:R-:W3:Y:S08]  /*2da0*/  LDL.64 R4, [UR22] ;  /* 0x00000016ff047983 */ /* 0x000ef00008100a00 */
[----:B------:R-:W-:-:S05]  /*2db0*/  @P0 LEA R19, R3, UR26, 0x3 ;  /* 0x0000001a03130c11 */ /* 0x000fca000f8e18ff */
[----:B------:R-:W4:Y:S04]  /*2dc0*/  @P0 LDL.64 R12, [R19+0x1f40] ;  /* 0x001f4000130c0983 */ /* 0x000f280000100a00 */
[----:B------:R-:W5:Y:S01]  /*2dd0*/  @P0 LDL.64 R10, [R19] ;  /* 0x00000000130a0983 */ /* 0x000f620000100a00 */
[----:B------:R-:W0:Y:S01]  /*2de0*/  MUFU.RCP64H R17, R25 ;  /* 0x0000001900117308 */ /* 0x000e220000001800 */
[----:B------:R-:W-:-:S06]  /*2df0*/  MOV R16, 0x1 ;  /* 0x0000000100107802 */ /* 0x000fcc0000000f00 */
[----:B0-----:R-:W-:Y:S01]  /*2e00*/  DFMA R14, -R24, R16, 1 ;  /* 0x3ff00000180e742b */ /* 0x001fe20000000110 */
[----:B------:R-:W-:Y:S01]  /*2e10*/  BSSY.RECONVERGENT B0, `(.L_x_35) ;  /* 0x000001c000007945 */ /* 0x000fe20003800200 */
[----:B--2---:R-:W-:Y:S08]  /*2e20*/  @P0 F2F.F32.F64 R18, R8 ;  /* 0x0000000800120310 */ /* 0x004ff00000301000 */
[----:B---3--:R-:W-:Y:S08]  /*2e30*/  @P0 F2F.F32.F64 R7, R4 ;  /* 0x0000000400070310 */ /* 0x008ff00000301000 */
[----:B----4-:R-:W0:Y:S08]  /*2e40*/  @P0 F2F.F32.F64 R13, R12 ;  /* 0x0000000c000d0310 */ /* 0x010e300000301000 */
[----:B-----5:R-:W1:Y:S01]  /*2e50*/  @P0 F2F.F32.F64 R10, R10 ;  /* 0x0000000a000a0310 */ /* 0x020e620000301000 */
[----:B0-----:R-:W-:-:S04]  /*2e60*/  @P0 FMUL R18, R18, R13 ;  /* 0x0000000d12120220 */ /* 0x001fc80000400000 */
[----:B-1----:R-:W-:Y:S01]  /*2e70*/  @P0 FFMA R7, R7, R10, R18 ;  /* 0x0000000a07070223 */ /* 0x002fe20000000012 */
        /* <DEDUP_REMOVED lines=21> */
.L_x_36:
[----:B------:R-:W-:Y:S05]  /*2fd0*/  BSYNC.RECONVERGENT B0 ;  /* 0x0000000000007941 */ /* 0x000fea0003800200 */
.L_x_35:
[C---:B------:R-:W-:Y:S01]  /*2fe0*/  VIMNMX R7, PT, PT, R3.reuse, UR5, PT ;  /* 0x0000000503077c48 */ /* 0x040fe2000bfe0100 */
[----:B------:R-:W0:Y:S01]  /*2ff0*/  LDCU UR6, c[0x0][0x3b0] ;  /* 0x00007600ff0677ac */ /* 0x000e220008000800 */
[----:B------:R-:W-:Y:S01]  /*3000*/  VIMNMX R10, PT, PT, R3, UR5, !PT ;  /* 0x00000005030a7c48 */ /* 0x000fe2000ffe0100 */
[----:B------:R-:W1:Y:S02]  /*3010*/  LDC.64 R18, c[0x0][0x390] ;  /* 0x0000e400ff127b82 */ /* 0x000e640000000a00 */
[C---:B------:R-:W-:Y:S01]  /*3020*/  VIADD R8, R7.reuse, 0xffffffff ;  /* 0xffffffff07087836 */ /* 0x040fe20000000000 */
[----:B------:R-:W-:-:S03]  /*3030*/  IADD3 R10, PT, PT, -R7, R10, RZ ;  /* 0x0000000a070a7210 */ /* 0x000fc60007ffe1ff */
[----:B------:R-:W-:-:S05]  /*3040*/  IMAD R8, R7, R8, RZ ;  /* 0x0000000807087224 */ /* 0x000fca00078e02ff */
[----:B------:R-:W-:-:S04]  /*3050*/  LEA.HI R8, R8, R8, RZ, 0x1 ;  /* 0x0000000808087211 */ /* 0x000fc800078f08ff */
[----:B------:R-:W-:Y:S01]  /*3060*/  SHF.R.S32.HI R8, RZ, 0x1, R8 ;  /* 0x00000001ff087819 */ /* 0x000fe20000011408 */
[----:B0-----:R-:W-:-:S04]  /*3070*/  IMAD R7, R7, UR6, R10 ;  /* 0x0000000607077c24 */ /* 0x001fc8000f8e020a */
[----:B------:R-:W-:-:S05]  /*3080*/  IMAD.IADD R27, R7, 0x1, -R8 ;  /* 0x00000001071b7824 */ /* 0x000fca00078e0a08 */
[----:B------:R-:W-:-:S05]  /*3090*/  LEA R29, R27, UR26, 0x3 ;  /* 0x0000001a1b1d7c11 */ /* 0x000fca000f8e18ff */
[----:B------:R-:W2:Y:S01]  /*30a0*/  LDL.64 R8, [R29+0x3e80] ;  /* 0x003e80001d087983 */ /* 0x000ea20000100a00 */
[----:B------:R-:W-:-:S04]  /*30b0*/  IADD3 R7, PT, PT, R3, 0x1, RZ ;  /* 0x0000000103077810 */ /* 0x000fc80007ffe0ff */
[----:B------:R-:W-:-:S13]  /*30c0*/  ISETP.NE.AND P0, PT, R7, UR5, PT ;  /* 0x0000000507007c0c */ /* 0x000fda000bf05270 */
[----:B------:R-:W-:Y:S01]  /*30d0*/  @P0 LEA R26, R3, UR26, 0x3 ;  /* 0x0000001a031a0c11 */ /* 0x000fe2000f8e18ff */
[----:B--2---:R-:W-:-:S07]  /*30e0*/  DADD R16, R8, R4 ;  /* 0x0000000008107229 */ /* 0x004fce0000000004 */
[----:B------:R0:W-:Y:S04]  /*30f0*/  STL.64 [R29+0x3e80], R16 ;  /* 0x003e80101d007387 */ /* 0x0001e80000100a00 */
[----:B------:R-:W2:Y:S04]  /*3100*/  @P0 LDL.64 R22, [R26+0x1f48] ;  /* 0x001f48001a160983 */ /* 0x000ea80000100a00 */
[----:B------:R-:W3:Y:S04]  /*3110*/  @P0 LDL.64 R14, [UR22+0x1f40] ;  /* 0x001f4016ff0e0983 */ /* 0x000ee80008100a00 */
[----:B------:R4:W5:Y:S04]  /*3120*/  @P0 LDL.64 R20, [R26+0x8] ;  /* 0x000008001a140983 */ /* 0x0009680000100a00 */
[----:B------:R-:W5:Y:S04]  /*3130*/  @P0 LDL.64 R12, [UR22] ;  /* 0x00000016ff0c0983 */ /* 0x000f680008100a00 */
[----:B------:R-:W5:Y:S04]  /*3140*/  @!P0 LDL.64 R10, [UR22+0x1f40] ;  /* 0x001f4016ff0a8983 */ /* 0x000f680008100a00 */
[----:B------:R-:W5:Y:S01]  /*3150*/  @!P0 LDL.64 R8, [UR22] ;  /* 0x00000016ff088983 */ /* 0x000f620008100a00 */
[----:B0-----:R-:W4:Y:S01]  /*3160*/  MUFU.RCP64H R17, R25 ;  /* 0x0000001900117308 */ /* 0x001f220000001800 */
[----:B------:R-:W-:-:S02]  /*3170*/  IMAD.MOV.U32 R16, RZ, RZ, 0x1 ;  /* 0x00000001ff107424 */ /* 0x000fc400078e00ff */
[----:B-1----:R-:W-:-:S05]  /*3180*/  IMAD.WIDE R18, R27, 0x8, R18 ;  /* 0x000000081b127825 */ /* 0x002fca00078e0212 */
[----:B------:R0:W-:Y:S01]  /*3190*/  REDG.E.ADD.F64.RN.STRONG.GPU desc[UR14][R18.64], R4 ;  /* 0x00000004120079a6 */ /* 0x0001e2000c12ff0e */
[----:B----4-:R-:W-:-:S08]  /*31a0*/  DFMA R26, -R24, R16, 1 ;  /* 0x3ff00000181a742b */ /* 0x010fd00000000110 */
[----:B------:R-:W-:-:S08]  /*31b0*/  DFMA R26, R26, R26, R26 ;  /* 0x0000001a1a1a722b */ /* 0x000fd0000000001a */
[----:B------:R-:W-:-:S08]  /*31c0*/  DFMA R26, R16, R26, R16 ;  /* 0x0000001a101a722b */ /* 0x000fd00000000010 */
[----:B0-----:R-:W-:-:S08]  /*31d0*/  DFMA R18, -R24, R26, 1 ;  /* 0x3ff000001812742b */ /* 0x001fd0000000011a */
[----:B------:R-:W-:Y:S01]  /*31e0*/  DFMA R18, R26, R18, R26 ;  /* 0x000000121a12722b */ /* 0x000fe2000000001a */
[----:B------:R-:W-:Y:S01]  /*31f0*/  BSSY.RECONVERGENT B0, `(.L_x_37) ;  /* 0x0000018000007945 */ /* 0x000fe20003800200 */
[----:B--2---:R-:W-:Y:S08]  /*3200*/  @P0 F2F.F32.F64 R23, R22 ;  /* 0x0000001600170310 */ /* 0x004ff00000301000 */
[----:B---3--:R-:W0:Y:S08]  /*3210*/  @P0 F2F.F32.F64 R14, R14 ;  /* 0x0000000e000e0310 */ /* 0x008e300000301000 */
[----:B-----5:R-:W-:Y:S08]  /*3220*/  @P0 F2F.F32.F64 R21, R20 ;  /* 0x0000001400150310 */ /* 0x020ff00000301000 */
[----:B------:R-:W1:Y:S01]  /*3230*/  @P0 F2F.F32.F64 R12, R12 ;  /* 0x0000000c000c0310 */ /* 0x000e620000301000 */
[----:B0-----:R-:W-:Y:S01]  /*3240*/  @P0 FMUL R29, R14, R23 ;  /* 0x000000170e1d0220 */ /* 0x001fe20000400000 */
[----:B------:R-:W-:-:S03]  /*3250*/  @!P0 DMUL R16, R10, R10 ;  /* 0x0000000a0a108228 */ /* 0x000fc60000000000 */
[----:B-1----:R-:W-:-:S04]  /*3260*/  @P0 FFMA R29, R12, R21, R29 ;  /* 0x000000150c1d0223 */ /* 0x002fc8000000001d */
[----:B------:R-:W0:Y:S02]  /*3270*/  @P0 F2F.F64.F32 R4, R29 ;  /* 0x0000001d00040310 */ /* 0x000e240000201800 */
[----:B0-----:R-:W-:Y:S02]  /*3280*/  @P0 DADD R10, R4, R4 ;  /* 0x00000000040a0229 */ /* 0x001fe40000000004 */
[----:B------:R-:W-:-:S08]  /*3290*/  @!P0 DFMA R10, R8, R8, R16 ;  /* 0x00000008080a822b */ /* 0x000fd00000000010 */
[----:B------:R-:W-:-:S08]  /*32a0*/  DMUL R4, R18, R10 ;  /* 0x0000000a12047228 */ /* 0x000fd00000000000 */
[----:B------:R-:W-:-:S08]  /*32b0*/  DFMA R8, -R24, R4, R10 ;  /* 0x000000041808722b */ /* 0x000fd0000000010a */
[----:B------:R-:W-:Y:S01]  /*32c0*/  DFMA R4, R18, R8, R4 ;  /* 0x000000081204722b */ /* 0x000fe20000000004 */
[----:B------:R-:W-:-:S09]  /*32d0*/  FSETP.GEU.AND P1, PT, |R11|, 6.5827683646048100446e-37, PT ;  /* 0x036000000b00780b */ /* 0x000fd20003f2e200 */
        /* <DEDUP_REMOVED lines=9> */
.L_x_38:
[----:B------:R-:W-:Y:S05]  /*3370*/  BSYNC.RECONVERGENT B0 ;  /* 0x0000000000007941 */ /* 0x000fea0003800200 */
.L_x_37:
[----:B------:R-:W0:Y:S01]  /*3380*/  LDCU UR12, c[0x0][0x3b0] ;  /* 0x00007600ff0c77ac */ /* 0x000e220008000800 */
[C---:B------:R-:W-:Y:S02]  /*3390*/  VIMNMX R8, PT, PT, R7.reuse, UR5, PT ;  /* 0x0000000507087c48 */ /* 0x040fe4000bfe0100 */
[----:B------:R-:W-:Y:S02]  /*33a0*/  VIMNMX R7, PT, PT, R7, UR5, !PT ;  /* 0x0000000507077c48 */ /* 0x000fe4000ffe0100 */
[----:B------:R-:W-:-:S03]  /*33b0*/  IADD3 R9, PT, PT, R8, -0x1, RZ ;  /* 0xffffffff08097810 */ /* 0x000fc60007ffe0ff */
[----:B------:R-:W-:Y:S02]  /*33c0*/  IMAD.IADD R7, R7, 0x1, -R8 ;  /* 0x0000000107077824 */ /* 0x000fe400078e0a08 */
[----:B------:R-:W-:-:S05]  /*33d0*/  IMAD R9, R8, R9, RZ ;  /* 0x0000000908097224 */ /* 0x000fca00078e02ff */
[----:B------:R-:W-:Y:S01]  /*33e0*/  LEA.HI R9, R9, R9, RZ, 0x1 ;  /* 0x0000000909097211 */ /* 0x000fe200078f08ff */
[----:B0-----:R-:W-:-:S03]  /*33f0*/  IMAD R8, R8, UR12, R7 ;  /* 0x0000000c08087c24 */ /* 0x001fc6000f8e0207 */
[----:B------:R-:W-:-:S04]  /*3400*/  SHF.R.S32.HI R9, RZ, 0x1, R9 ;  /* 0x00000001ff097819 */ /* 0x000fc80000011409 */
[----:B------:R-:W-:Y:S02]  /*3410*/  IADD3 R7, PT, PT, -R9, R8, RZ ;  /* 0x0000000809077210 */ /* 0x000fe40007ffe1ff */
[----:B------:R-:W0:Y:S02]  /*3420*/  LDC.64 R8, c[0x0][0x390] ;  /* 0x0000e400ff087b82 */ /* 0x000e240000000a00 */
[----:B------:R-:W-:-:S05]  /*3430*/  LEA R13, R7, UR26, 0x3 ;  /* 0x0000001a070d7c11 */ /* 0x000fca000f8e18ff */
[----:B------:R-:W2:Y:S01]  /*3440*/  LDL.64 R10, [R13+0x3e80] ;  /* 0x003e80000d0a7983 */ /* 0x000ea20000100a00 */
[----:B0-----:R-:W-:-:S05]  /*3450*/  IMAD.WIDE R8, R7, 0x8, R8 ;  /* 0x0000000807087825 */ /* 0x001fca00078e0208 */
[----:B------:R0:W-:Y:S01]  /*3460*/  REDG.E.ADD.F64.RN.STRONG.GPU desc[UR14][R8.64], R4 ;  /* 0x00000004080079a6 */ /* 0x0001e2000c12ff0e */
[----:B------:R-:W-:Y:S01]  /*3470*/  VIADD R3, R3, 0x2 ;  /* 0x0000000203037836 */ /* 0x000fe20000000000 */
[----:B--2---:R-:W-:-:S07]  /*3480*/  DADD R10, R10, R4 ;  /* 0x000000000a0a7229 */ /* 0x004fce0000000004 */
[----:B------:R0:W-:Y:S04]  /*3490*/  STL.64 [R13+0x3e80], R10 ;  /* 0x003e800a0d007387 */ /* 0x0001e80000100a00 */
.L_x_34:
[----:B------:R-:W-:-:S04]  /*34a0*/  LOP3.LUT R6, R6, 0x1, RZ, 0xc0, !PT ;  /* 0x0000000106067812 */ /* 0x000fc800078ec0ff */
[----:B------:R-:W-:-:S13]  /*34b0*/  ISETP.NE.U32.AND P0, PT, R6, 0x1, PT ;  /* 0x000000010600780c */ /* 0x000fda0003f05070 */
[----:B------:R-:W-:Y:S05]  /*34c0*/  @P0 BRA `(.L_x_33) ;  /* 0x0000000000dc0947 */ /* 0x000fea0003800000 */
[C---:B------:R-:W-:Y:S01]  /*34d0*/  ISETP.NE.AND P0, PT, R3.reuse, UR5, PT ;  /* 0x0000000503007c0c */ /* 0x040fe2000bf05270 */
[----:B------:R-:W2:Y:S04]  /*34e0*/  LDL.64 R6, [UR22+0x1f40] ;  /* 0x001f4016ff067983 */ /* 0x000ea80008100a00 */
[----:B0-----:R-:W3:Y:S08]  /*34f0*/  LDL.64 R4, [UR22] ;  /* 0x00000016ff047983 */ /* 0x001ef00008100a00 */
        /* <DEDUP_REMOVED lines=34> */
.L_x_40:
[----:B------:R-:W-:Y:S05]  /*3720*/  BSYNC.RECONVERGENT B0 ;  /* 0x0000000000007941 */ /* 0x000fea0003800200 */
.L_x_39:
[C---:B------:R-:W-:Y:S01]  /*3730*/  VIMNMX R6, PT, PT, R3.reuse, UR5, PT ;  /* 0x0000000503067c48 */ /* 0x040fe2000bfe0100 */
[----:B------:R-:W0:Y:S01]  /*3740*/  LDCU UR12, c[0x0][0x3b0] ;  /* 0x00007600ff0c77ac */ /* 0x000e220008000800 */
[----:B------:R-:W-:-:S03]  /*3750*/  VIMNMX R3, PT, PT, R3, UR5, !PT ;  /* 0x0000000503037c48 */ /* 0x000fc6000ffe0100 */
[C---:B------:R-:W-:Y:S01]  /*3760*/  VIADD R7, R6.reuse, 0xffffffff ;  /* 0xffffffff06077836 */ /* 0x040fe20000000000 */
[----:B------:R-:W-:-:S03]  /*3770*/  IADD3 R3, PT, PT, -R6, R3, RZ ;  /* 0x0000000306037210 */ /* 0x000fc60007ffe1ff */
[----:B------:R-:W-:-:S05]  /*3780*/  IMAD R7, R6, R7, RZ ;  /* 0x0000000706077224 */ /* 0x000fca00078e02ff */
[----:B------:R-:W-:-:S04]  /*3790*/  LEA.HI R7, R7, R7, RZ, 0x1 ;  /* 0x0000000707077211 */ /* 0x000fc800078f08ff */
[----:B------:R-:W-:Y:S01]  /*37a0*/  SHF.R.S32.HI R7, RZ, 0x1, R7 ;  /* 0x00000001ff077819 */ /* 0x000fe20000011407 */
[----:B0-----:R-:W-:-:S04]  /*37b0*/  IMAD R6, R6, UR12, R3 ;  /* 0x0000000c06067c24 */ /* 0x001fc8000f8e0203 */
[----:B------:R-:W-:Y:S02]  /*37c0*/  IMAD.IADD R3, R6, 0x1, -R7 ;  /* 0x0000000106037824 */ /* 0x000fe400078e0a07 */
[----:B------:R-:W0:Y:S03]  /*37d0*/  LDC.64 R6, c[0x0][0x390] ;  /* 0x0000e400ff067b82 */ /* 0x000e260000000a00 */
[----:B------:R-:W-:-:S05]  /*37e0*/  LEA R11, R3, UR26, 0x3 ;  /* 0x0000001a030b7c11 */ /* 0x000fca000f8e18ff */
[----:B------:R-:W2:Y:S01]  /*37f0*/  LDL.64 R8, [R11+0x3e80] ;  /* 0x003e80000b087983 */ /* 0x000ea20000100a00 */
[----:B0-----:R-:W-:-:S05]  /*3800*/  IMAD.WIDE R6, R3, 0x8, R6 ;  /* 0x0000000803067825 */ /* 0x001fca00078e0206 */
[----:B------:R4:W-:Y:S01]  /*3810*/  REDG.E.ADD.F64.RN.STRONG.GPU desc[UR14][R6.64], R4 ;  /* 0x00000004060079a6 */ /* 0x0009e2000c12ff0e */
[----:B--2---:R-:W-:-:S07]  /*3820*/  DADD R8, R8, R4 ;  /* 0x0000000008087229 */ /* 0x004fce0000000004 */
[----:B------:R4:W-:Y:S04]  /*3830*/  STL.64 [R11+0x3e80], R8 ;  /* 0x003e80080b007387 */ /* 0x0009e80000100a00 */
.L_x_33:
[----:B------:R-:W-:Y:S01]  /*3840*/  UIADD3 UR5, UPT, UPT, UR5, 0x1, URZ ;  /* 0x0000000105057890 */ /* 0x000fe2000fffe0ff */
[----:B------:R-:W-:-:S03]  /*3850*/  IADD3 R0, PT, PT, R0, 0x1, RZ ;  /* 0x0000000100007810 */ /* 0x000fc60007ffe0ff */
[----:B------:R-:W-:-:S09]  /*3860*/  UISETP.NE.AND UP0, UPT, UR5, UR12, UPT ;  /* 0x0000000c0500728c */ /* 0x000fd2000bf05270 */
[----:B------:R-:W-:Y:S05]  /*3870*/  BRA.U UP0, `(.L_x_41) ;  /* 0xffffffe500b07547 */ /* 0x000fea000b83ffff */
[----:B------:R-:W5:Y:S01]  /*3880*/  LDCU UR5, c[0x0][0x3b8] ;  /* 0x00007700ff0577ac */ /* 0x000f620008000800 */
[----:B------:R-:W-:-:S04]  /*3890*/  UIADD3 UR4, UPT, UPT, UR4, 0x1, URZ ;  /* 0x0000000104047890 */ /* 0x000fc8000fffe0ff */
[----:B-----5:R-:W-:-:S09]  /*38a0*/  UISETP.NE.AND UP0, UPT, UR4, UR5, UPT ;  /* 0x000000050400728c */ /* 0x020fd2000bf05270 */
[----:B------:R-:W-:Y:S05]  /*38b0*/  BRA.U UP0, `(.L_x_42) ;  /* 0xffffffcd00507547 */ /* 0x000fea000b83ffff */
.L_x_6:
[----:B------:R-:W-:-:S06]  /*38c0*/  UISETP.GE.AND UP0, UPT, UR13, 0x2, UPT ;  /* 0x000000020d00788c */ /* 0x000fcc000bf06270 */
[----:B------:R-:W-:-:S13]  /*38d0*/  PLOP3.LUT P0, PT, PT, PT, UP0, 0x80, 0x8 ;  /* 0x000000000008781c */ /* 0x000fda0003f0f008 */
[----:B0-----:R-:W-:Y:S05]  /*38e0*/  @!P0 EXIT ;  /* 0x000000000000894d */ /* 0x001fea0003800000 */
[----:B------:R-:W-:Y:S02]  /*38f0*/  UIADD3 UR4, UPT, UPT, UR10, -0x1, URZ ;  /* 0xffffffff0a047890 */ /* 0x000fe4000fffe0ff */
[----:B------:R-:W-:Y:S02]  /*3900*/  ULOP3.LUT UR6, UR10, 0xf, URZ, 0xc0, !UPT ;  /* 0x0000000f0a067892 */ /* 0x000fe4000f8ec0ff */
[----:B------:R-:W-:-:S03]  /*3910*/  UISETP.GE.U32.AND UP0, UPT, UR4, 0xf, UPT ;  /* 0x0000000f0400788c */ /* 0x000fc6000bf06070 */
[----:B------:R-:W-:Y:S01]  /*3920*/  UMOV UR4, URZ ;  /* 0x000000ff00047c82 */ /* 0x000fe20008000000 */
[----:B------:R-:W-:-:S05]  /*3930*/  ISETP.NE.AND P0, PT, RZ, UR6, PT ;  /* 0x00000006ff007c0c */ /* 0x000fca000bf05270 */
[----:B------:R-:W-:Y:S08]  /*3940*/  BRA.U !UP0, `(.L_x_43) ;  /* 0x00000005080c7547 */ /* 0x000ff0000b800000 */
[----:B------:R-:W0:Y:S01]  /*3950*/  LDC R0, c[0x0][0x3b4] ;  /* 0x0000ed00ff007b82 */ /* 0x000e220000000800 */
[----:B------:R-:W-:Y:S01]  /*3960*/  ULOP3.LUT UR4, UR10, 0x3ffffff0, URZ, 0xc0, !UPT ;  /* 0x3ffffff00a047892 */ /* 0x000fe2000f8ec0ff */
[----:B------:R-:W-:Y:S01]  /*3970*/  VIADD R3, R1, 0x3ec0 ;  /* 0x00003ec001037836 */ /* 0x000fe20000000000 */
[----:B--234-:R-:W-:Y:S02]  /*3980*/  MOV R5, R2 ;  /* 0x0000000200057202 */ /* 0x01cfe40000000f00 */
[----:B------:R-:W-:-:S03]  /*3990*/  UIADD3 UR5, UPT, UPT, -UR4, URZ, URZ ;  /* 0x000000ff04057290 */ /* 0x000fc6000fffe1ff */
[----:B-1----:R-:W1:Y:S09]  /*39a0*/  LDC.64 R6, c[0x0][0x398] ;  /* 0x0000e600ff067b82 */ /* 0x002e720000000a00 */
.L_x_44:
[----:B0-----:R-:W2:Y:S04]  /*39b0*/  LDL.128 R12, [R3+-0x40] ;  /* 0xffffc000030c7983 */ /* 0x001ea80000100c00 */
[----:B------:R-:W3:Y:S04]  /*39c0*/  LDL.128 R20, [R3+-0x30] ;  /* 0xffffd00003147983 */ /* 0x000ee80000100c00 */
[----:B------:R-:W4:Y:S04]  /*39d0*/  LDL.128 R8, [R3+-0x20] ;  /* 0xffffe00003087983 */ /* 0x000f280000100c00 */
[----:B------:R-:W5:Y:S01]  /*39e0*/  LDL.128 R16, [R3+-0x10] ;  /* 0xfffff00003107983 */ /* 0x000f620000100c00 */
[----:B-1----:R-:W-:-:S04]  /*39f0*/  IMAD.WIDE R28, R5, 0x8, R6 ;  /* 0x00000008051c7825 */ /* 0x002fc800078e0206 */
[----:B0-----:R-:W-:-:S04]  /*3a00*/  IMAD.WIDE R32, R0, 0x8, R28 ;  /* 0x0000000800207825 */ /* 0x001fc800078e021c */
[C---:B------:R-:W-:Y:S01]  /*3a10*/  IMAD.WIDE R36, R0.reuse, 0x8, R32 ;  /* 0x0000000800247825 */ /* 0x040fe200078e0220 */
[C---:B--2---:R-:W-:Y:S02]  /*3a20*/  DMUL R26, R24.reuse, R12 ;  /* 0x0000000c181a7228 */ /* 0x044fe40000000000 */
[C---:B------:R-:W-:Y:S01]  /*3a30*/  DMUL R30, R24.reuse, R14 ;  /* 0x0000000e181e7228 */ /* 0x040fe20000000000 */
[----:B------:R-:W2:Y:S01]  /*3a40*/  LDL.128 R12, [R3] ;  /* 0x00000000030c7983 */ /* 0x000ea20000100c00 */
[C---:B---3--:R-:W-:Y:S02]  /*3a50*/  DMUL R34, R24.reuse, R20 ;  /* 0x0000001418227228 */ /* 0x048fe40000000000 */
[C---:B------:R-:W-:Y:S01]  /*3a60*/  DMUL R22, R24.reuse, R22 ;  /* 0x0000001618167228 */ /* 0x040fe20000000000 */
[----:B------:R-:W-:Y:S04]  /*3a70*/  STG.E.64 desc[UR14][R28.64], R26 ;  /* 0x0000001a1c007986 */ /* 0x000fe8000c101b0e */
[----:B------:R-:W-:Y:S04]  /*3a80*/  STG.E.64 desc[UR14][R32.64], R30 ;  /* 0x0000001e20007986 */ /* 0x000fe8000c101b0e */
[----:B------:R0:W-:Y:S01]  /*3a90*/  STG.E.64 desc[UR14][R36.64], R34 ;  /* 0x0000002224007986 */ /* 0x0001e2000c101b0e */
[C---:B----4-:R-:W-:Y:S01]  /*3aa0*/  DMUL R8, R24.reuse, R8 ;  /* 0x0000000818087228 */ /* 0x050fe20000000000 */
[----:B0-----:R-:W-:Y:S01]  /*3ab0*/  IMAD.WIDE R36, R0, 0x8, R36 ;  /* 0x0000000800247825 */ /* 0x001fe200078e0224 */
[----:B------:R-:W-:-:S04]  /*3ac0*/  DMUL R30, R24, R10 ;  /* 0x0000000a181e7228 */ /* 0x000fc80000000000 */
[----:B------:R0:W-:Y:S01]  /*3ad0*/  STG.E.64 desc[UR14][R36.64], R22 ;  /* 0x0000001624007986 */ /* 0x0001e2000c101b0e */
[----:B------:R-:W-:-:S04]  /*3ae0*/  IMAD.WIDE R28, R0, 0x8, R36 ;  /* 0x00000008001c7825 */ /* 0x000fc800078e0224 */
[----:B------:R-:W-:Y:S01]  /*3af0*/  IMAD.WIDE R32, R0, 0x8, R28 ;  /* 0x0000000800207825 */ /* 0x000fe200078e021c */
[----:B0-----:R-:W3:Y:S04]  /*3b00*/  LDL.128 R20, [R3+0x10] ;  /* 0x0000100003147983 */ /* 0x001ee80000100c00 */
[----:B------:R0:W-:Y:S01]  /*3b10*/  STG.E.64 desc[UR14][R28.64], R8 ;  /* 0x000000081c007986 */ /* 0x0001e2000c101b0e */
[----:B-----5:R-:W-:-:S03]  /*3b20*/  DMUL R18, R24, R18 ;  /* 0x0000001218127228 */ /* 0x020fc60000000000 */
[----:B------:R1:W-:Y:S01]  /*3b30*/  STG.E.64 desc[UR14][R32.64], R30 ;  /* 0x0000001e20007986 */ /* 0x0003e2000c101b0e */
[----:B------:R-:W-:-:S03]  /*3b40*/  DMUL R34, R24, R16 ;  /* 0x0000001018227228 */ /* 0x000fc60000000000 */
[----:B0-----:R-:W4:Y:S01]  /*3b50*/  LDL.128 R8, [R3+0x20] ;  /* 0x0000200003087983 */ /* 0x001f220000100c00 */
[----:B-1----:R-:W-:-:S04]  /*3b60*/  IMAD.WIDE R32, R0, 0x8, R32 ;  /* 0x0000000800207825 */ /* 0x002fc800078e0220 */
[C---:B------:R-:W-:Y:S01]  /*3b70*/  IMAD.WIDE R26, R0.reuse, 0x8, R32 ;  /* 0x00000008001a7825 */ /* 0x040fe200078e0220 */
[----:B------:R-:W-:Y:S04]  /*3b80*/  STG.E.64 desc[UR14][R32.64], R34 ;  /* 0x0000002220007986 */ /* 0x000fe8000c101b0e */
[----:B------:R0:W-:Y:S04]  /*3b90*/  STG.E.64 desc[UR14][R26.64], R18 ;  /* 0x000000121a007986 */ /* 0x0001e8000c101b0e */
[----:B0-----:R0:W5:Y:S01]  /*3ba0*/  LDL.128 R16, [R3+0x30] ;  /* 0x0000300003107983 */ /* 0x0011620000100c00 */
[----:B------:R-:W-:Y:S01]  /*3bb0*/  IMAD.WIDE R36, R0, 0x8, R26 ;  /* 0x0000000800247825 */ /* 0x000fe200078e021a */
[----:B------:R-:W-:-:S04]  /*3bc0*/  UIADD3 UR5, UPT, UPT, UR5, 0x10, URZ ;  /* 0x0000001005057890 */ /* 0x000fc8000fffe0ff */
[----:B------:R-:W-:Y:S01]  /*3bd0*/  UISETP.NE.AND UP0, UPT, UR5, URZ, UPT ;  /* 0x000000ff0500728c */ /* 0x000fe2000bf05270 */
[----:B------:R-:W-:Y:S01]  /*3be0*/  IMAD R5, R0, 0x10, R5 ;  /* 0x0000001000057824 */ /* 0x000fe200078e0205 */
[----:B0-----:R-:W-:Y:S01]  /*3bf0*/  IADD3 R3, PT, PT, R3, 0x80, RZ ;  /* 0x0000008003037810 */ /* 0x001fe20007ffe0ff */
[----:B--2---:R-:W-:-:S07]  /*3c00*/  DMUL R28, R24, R12 ;  /* 0x0000000c181c7228 */ /* 0x004fce0000000000 */
[----:B------:R0:W-:Y:S01]  /*3c10*/  STG.E.64 desc[UR14][R36.64], R28 ;  /* 0x0000001c24007986 */ /* 0x0001e2000c101b0e */
[----:B------:R-:W-:Y:S01]  /*3c20*/  DMUL R30, R24, R14 ;  /* 0x0000000e181e7228 */ /* 0x000fe20000000000 */
[----:B0-----:R-:W-:-:S04]  /*3c30*/  IMAD.WIDE R36, R0, 0x8, R36 ;  /* 0x0000000800247825 */ /* 0x001fc800078e0224 */
[C---:B------:R-:W-:Y:S02]  /*3c40*/  IMAD.WIDE R12, R0.reuse, 0x8, R36 ;  /* 0x00000008000c7825 */ /* 0x040fe400078e0224 */
[----:B------:R-:W-:Y:S02]  /*3c50*/  STG.E.64 desc[UR14][R36.64], R30 ;  /* 0x0000001e24007986 */ /* 0x000fe4000c101b0e */
[----:B------:R-:W-:Y:S01]  /*3c60*/  IMAD.WIDE R32, R0, 0x8, R12 ;  /* 0x0000000800207825 */ /* 0x000fe200078e020c */
[----:B---3--:R-:W-:-:S07]  /*3c70*/  DMUL R20, R24, R20 ;  /* 0x0000001418147228 */ /* 0x008fce0000000000 */
[----:B------:R0:W-:Y:S01]  /*3c80*/  STG.E.64 desc[UR14][R12.64], R20 ;  /* 0x000000140c007986 */ /* 0x0001e2000c101b0e */
[----:B------:R-:W-:Y:S01]  /*3c90*/  DMUL R22, R24, R22 ;  /* 0x0000001618167228 */ /* 0x000fe20000000000 */
[----:B0-----:R-:W-:-:S04]  /*3ca0*/  IMAD.WIDE R12, R0, 0x8, R32 ;  /* 0x00000008000c7825 */ /* 0x001fc800078e0220 */
[C---:B------:R-:W-:Y:S01]  /*3cb0*/  IMAD.WIDE R14, R0.reuse, 0x8, R12 ;  /* 0x00000008000e7825 */ /* 0x040fe200078e020c */
[C---:B----4-:R-:W-:Y:S02]  /*3cc0*/  DMUL R8, R24.reuse, R8 ;  /* 0x0000000818087228 */ /* 0x050fe40000000000 */
[C---:B------:R-:W-:Y:S01]  /*3cd0*/  DMUL R10, R24.reuse, R10 ;  /* 0x0000000a180a7228 */ /* 0x040fe20000000000 */
[C---:B------:R-:W-:Y:S01]  /*3ce0*/  IMAD.WIDE R26, R0.reuse, 0x8, R14 ;  /* 0x00000008001a7825 */ /* 0x040fe200078e020e */
[----:B------:R0:W-:Y:S03]  /*3cf0*/  STG.E.64 desc[UR14][R32.64], R22 ;  /* 0x0000001620007986 */ /* 0x0001e6000c101b0e */
[----:B------:R-:W-:Y:S01]  /*3d00*/  IMAD.WIDE R28, R0, 0x8, R26 ;  /* 0x00000008001c7825 */ /* 0x000fe200078e021a */
[----:B------:R0:W-:Y:S01]  /*3d10*/  STG.E.64 desc[UR14][R12.64], R8 ;  /* 0x000000080c007986 */ /* 0x0001e2000c101b0e */
[----:B-----5:R-:W-:-:S02]  /*3d20*/  DMUL R16, R24, R16 ;  /* 0x0000001018107228 */ /* 0x020fc40000000000 */
[----:B------:R-:W-:Y:S01]  /*3d30*/  DMUL R18, R24, R18 ;  /* 0x0000001218127228 */ /* 0x000fe20000000000 */
[----:B------:R0:W-:Y:S04]  /*3d40*/  STG.E.64 desc[UR14][R14.64], R10 ;  /* 0x0000000a0e007986 */ /* 0x0001e8000c101b0e */
[----:B------:R0:W-:Y:S04]  /*3d50*/  STG.E.64 desc[UR14][R26.64], R16 ;  /* 0x000000101a007986 */ /* 0x0001e8000c101b0e */
[----:B------:R0:W-:Y:S01]  /*3d60*/  STG.E.64 desc[UR14][R28.64], R18 ;  /* 0x000000121c007986 */ /* 0x0001e2000c101b0e */
[----:B------:R-:W-:Y:S05]  /*3d70*/  BRA.U UP0, `(.L_x_44) ;  /* 0xfffffffd000c7547 */ /* 0x000fea000b83ffff */
.L_x_43:
[----:B------:R-:W-:Y:S05]  /*3d80*/  @!P0 EXIT ;  /* 0x000000000000894d */ /* 0x000fea0003800000 */
[----:B------:R-:W-:Y:S02]  /*3d90*/  UISETP.GE.U32.AND UP0, UPT, UR6, 0x8, UPT ;  /* 0x000000080600788c */ /* 0x000fe4000bf06070 */
[----:B------:R-:W-:-:S06]  /*3da0*/  ULOP3.LUT UR8, UR10, 0x7, URZ, 0xc0, !UPT ;  /* 0x000000070a087892 */ /* 0x000fcc000f8ec0ff */
[----:B------:R-:W-:Y:S01]  /*3db0*/  ISETP.NE.AND P0, PT, RZ, UR8, PT ;  /* 0x00000008ff007c0c */ /* 0x000fe2000bf05270 */
[----:B------:R-:W-:-:S12]  /*3dc0*/  BRA.U !UP0, `(.L_x_45) ;  /* 0x0000000108847547 */ /* 0x000fd8000b800000 */
[----:B------:R-:W-:Y:S01]  /*3dd0*/  ULEA UR5, UR4, UR7, 0x3 ;  /* 0x0000000704057291 */ /* 0x000fe2000f8e18ff */
[----:B------:R-:W5:Y:S08]  /*3de0*/  LDC R3, c[0x0][0x3b4] ;  /* 0x0000ed00ff037b82 */ /* 0x000f700000000800 */
[----:B0123--:R-:W2:Y:S01]  /*3df0*/  LDL.128 R16, [UR5] ;  /* 0x00000005ff107983 */ /* 0x00fea20008100c00 */
[----:B------:R-:W0:Y:S03]  /*3e00*/  LDC.64 R22, c[0x0][0x398] ;  /* 0x0000e600ff167b82 */ /* 0x000e260000000a00 */
[----:B------:R-:W3:Y:S04]  /*3e10*/  LDL.128 R12, [UR5+0x10] ;  /* 0x00001005ff0c7983 */ /* 0x000ee80008100c00 */
[----:B----4-:R-:W4:Y:S04]  /*3e20*/  LDL.128 R8, [UR5+0x20] ;  /* 0x00002005ff087983 */ /* 0x010f280008100c00 */
[----:B------:R-:W4:Y:S01]  /*3e30*/  LDL.128 R4, [UR5+0x30] ;  /* 0x00003005ff047983 */ /* 0x000f220008100c00 */
[----:B-----5:R-:W-:Y:S01]  /*3e40*/  IMAD R21, R3, UR4, R2 ;  /* 0x0000000403157c24 */ /* 0x020fe2000f8e0202 */
[----:B------:R-:W-:-:S03]  /*3e50*/  UIADD3 UR4, UPT, UPT, UR4, 0x8, URZ ;  /* 0x0000000804047890 */ /* 0x000fc6000fffe0ff */
[----:B0-----:R-:W-:-:S04]  /*3e60*/  IMAD.WIDE R22, R21, 0x8, R22 ;  /* 0x0000000815167825 */ /* 0x001fc800078e0216 */
[----:B------:R-:W-:-:S04]  /*3e70*/  IMAD.WIDE R28, R3, 0x8, R22 ;  /* 0x00000008031c7825 */ /* 0x000fc800078e0216 */
[----:B------:R-:W-:Y:S01]  /*3e80*/  IMAD.WIDE R32, R3, 0x8, R28 ;  /* 0x0000000803207825 */ /* 0x000fe200078e021c */
[----:B--2---:R-:W-:-:S03]  /*3e90*/  DMUL R20, R24, R16 ;  /* 0x0000001018147228 */ /* 0x004fc60000000000 */
[C---:B------:R-:W-:Y:S01]  /*3ea0*/  IMAD.WIDE R16, R3.reuse, 0x8, R32 ;  /* 0x0000000803107825 */ /* 0x040fe200078e0220 */
[C---:B------:R-:W-:Y:S02]  /*3eb0*/  DMUL R26, R24.reuse, R18 ;  /* 0x00000012181a7228 */ /* 0x040fe40000000000 */
[C---:B---3--:R-:W-:Y:S01]  /*3ec0*/  DMUL R30, R24.reuse, R12 ;  /* 0x0000000c181e7228 */ /* 0x048fe20000000000 */
[----:B------:R0:W-:Y:S01]  /*3ed0*/  STG.E.64 desc[UR14][R22.64], R20 ;  /* 0x0000001416007986 */ /* 0x0001e2000c101b0e */
[C---:B------:R-:W-:Y:S01]  /*3ee0*/  IMAD.WIDE R18, R3.reuse, 0x8, R16 ;  /* 0x0000000803127825 */ /* 0x040fe200078e0210 */
[C---:B------:R-:W-:Y:S02]  /*3ef0*/  DMUL R14, R24.reuse, R14 ;  /* 0x0000000e180e7228 */ /* 0x040fe40000000000 */
[C---:B----4-:R-:W-:Y:S01]  /*3f00*/  DMUL R8, R24.reuse, R8 ;  /* 0x0000000818087228 */ /* 0x050fe20000000000 */
[----:B------:R1:W-:Y:S01]  /*3f10*/  STG.E.64 desc[UR14][R28.64], R26 ;  /* 0x0000001a1c007986 */ /* 0x0003e2000c101b0e */
[C---:B------:R-:W-:Y:S01]  /*3f20*/  DMUL R10, R24.reuse, R10 ;  /* 0x0000000a180a7228 */ /* 0x040fe20000000000 */
[----:B------:R-:W-:Y:S01]  /*3f30*/  IMAD.WIDE R12, R3, 0x8, R18 ;  /* 0x00000008030c7825 */ /* 0x000fe200078e0212 */
[C---:B------:R-:W-:Y:S01]  /*3f40*/  DMUL R4, R24.reuse, R4 ;  /* 0x0000000418047228 */ /* 0x040fe20000000000 */
[----:B------:R1:W-:Y:S01]  /*3f50*/  STG.E.64 desc[UR14][R32.64], R30 ;  /* 0x0000001e20007986 */ /* 0x0003e2000c101b0e */
[----:B------:R-:W-:-:S03]  /*3f60*/  DMUL R6, R24, R6 ;  /* 0x0000000618067228 */ /* 0x000fc60000000000 */
[----:B------:R1:W-:Y:S01]  /*3f70*/  STG.E.64 desc[UR14][R16.64], R14 ;  /* 0x0000000e10007986 */ /* 0x0003e2000c101b0e */
[----:B0-----:R-:W-:-:S03]  /*3f80*/  IMAD.WIDE R20, R3, 0x8, R12 ;  /* 0x0000000803147825 */ /* 0x001fc600078e020c */
[----:B------:R1:W-:Y:S01]  /*3f90*/  STG.E.64 desc[UR14][R18.64], R8 ;  /* 0x0000000812007986 */ /* 0x0003e2000c101b0e */
[----:B------:R-:W-:-:S03]  /*3fa0*/  IMAD.WIDE R22, R3, 0x8, R20 ;  /* 0x0000000803167825 */ /* 0x000fc600078e0214 */
[----:B------:R1:W-:Y:S04]  /*3fb0*/  STG.E.64 desc[UR14][R12.64], R10 ;  /* 0x0000000a0c007986 */ /* 0x0003e8000c101b0e */
[----:B------:R1:W-:Y:S04]  /*3fc0*/  STG.E.64 desc[UR14][R20.64], R4 ;  /* 0x0000000414007986 */ /* 0x0003e8000c101b0e */
[----:B------:R1:W-:Y:S02]  /*3fd0*/  STG.E.64 desc[UR14][R22.64], R6 ;  /* 0x0000000616007986 */ /* 0x0003e4000c101b0e */
.L_x_45:
[----:B------:R-:W-:Y:S05]  /*3fe0*/  @!P0 EXIT ;  /* 0x000000000000894d */ /* 0x000fea0003800000 */
[----:B------:R-:W-:Y:S02]  /*3ff0*/  UISETP.GE.U32.AND UP0, UPT, UR8, 0x4, UPT ;  /* 0x000000040800788c */ /* 0x000fe4000bf06070 */
[----:B------:R-:W-:-:S06]  /*4000*/  ULOP3.LUT UR5, UR10, 0x3, URZ, 0xc0, !UPT ;  /* 0x000000030a057892 */ /* 0x000fcc000f8ec0ff */
[----:B------:R-:W-:Y:S01]  /*4010*/  ISETP.NE.AND P0, PT, RZ, UR5, PT ;  /* 0x00000005ff007c0c */ /* 0x000fe2000bf05270 */
[----:B------:R-:W-:-:S12]  /*4020*/  BRA.U !UP0, `(.L_x_46) ;  /* 0x00000001084c7547 */ /* 0x000fd8000b800000 */
[----:B------:R-:W-:Y:S01]  /*4030*/  ULEA UR6, UR4, UR7, 0x3 ;  /* 0x0000000704067291 */ /* 0x000fe2000f8e18ff */
[----:B012---:R-:W0:Y:S08]  /*4040*/  LDC R19, c[0x0][0x3b4] ;  /* 0x0000ed00ff137b82 */ /* 0x007e300000000800 */
[----:B---34-:R-:W2:Y:S01]  /*4050*/  LDL.128 R8, [UR6] ;  /* 0x00000006ff087983 */ /* 0x018ea20008100c00 */
[----:B------:R-:W1:Y:S03]  /*4060*/  LDC.64 R12, c[0x0][0x398] ;  /* 0x0000e600ff0c7b82 */ /* 0x000e660000000a00 */
[----:B------:R-:W3:Y:S01]  /*4070*/  LDL.128 R4, [UR6+0x10] ;  /* 0x00001006ff047983 */ /* 0x000ee20008100c00 */
[----:B0-----:R-:W-:Y:S01]  /*4080*/  IMAD R3, R19, UR4, R2 ;  /* 0x0000000413037c24 */ /* 0x001fe2000f8e0202 */
[----:B------:R-:W-:-:S03]  /*4090*/  UIADD3 UR4, UPT, UPT, UR4, 0x4, URZ ;  /* 0x0000000404047890 */ /* 0x000fc6000fffe0ff */
[----:B-1----:R-:W-:-:S04]  /*40a0*/  IMAD.WIDE R12, R3, 0x8, R12 ;  /* 0x00000008030c7825 */ /* 0x002fc800078e020c */
[----:B------:R-:W-:-:S04]  /*40b0*/  IMAD.WIDE R14, R19, 0x8, R12 ;  /* 0x00000008130e7825 */ /* 0x000fc800078e020c */
[----:B------:R-:W-:-:S04]  /*40c0*/  IMAD.WIDE R16, R19, 0x8, R14 ;  /* 0x0000000813107825 */ /* 0x000fc800078e020e */
[----:B------:R-:W-:Y:S01]  /*40d0*/  IMAD.WIDE R18, R19, 0x8, R16 ;  /* 0x0000000813127825 */ /* 0x000fe200078e0210 */
[C---:B--2---:R-:W-:Y:S02]  /*40e0*/  DMUL R8, R24.reuse, R8 ;  /* 0x0000000818087228 */ /* 0x044fe40000000000 */
[C---:B------:R-:W-:Y:S02]  /*40f0*/  DMUL R10, R24.reuse, R10 ;  /* 0x0000000a180a7228 */ /* 0x040fe40000000000 */
[C---:B---3--:R-:W-:Y:S02]  /*4100*/  DMUL R4, R24.reuse, R4 ;  /* 0x0000000418047228 */ /* 0x048fe40000000000 */
[----:B------:R-:W-:Y:S01]  /*4110*/  DMUL R6, R24, R6 ;  /* 0x0000000618067228 */ /* 0x000fe20000000000 */
[----:B------:R0:W-:Y:S04]  /*4120*/  STG.E.64 desc[UR14][R12.64], R8 ;  /* 0x000000080c007986 */ /* 0x0001e8000c101b0e */
[----:B------:R0:W-:Y:S04]  /*4130*/  STG.E.64 desc[UR14][R14.64], R10 ;  /* 0x0000000a0e007986 */ /* 0x0001e8000c101b0e */
[----:B------:R0:W-:Y:S04]  /*4140*/  STG.E.64 desc[UR14][R16.64], R4 ;  /* 0x0000000410007986 */ /* 0x0001e8000c101b0e */
[----:B------:R0:W-:Y:S02]  /*4150*/  STG.E.64 desc[UR14][R18.64], R6 ;  /* 0x0000000612007986 */ /* 0x0001e4000c101b0e */
.L_x_46:
[----:B------:R-:W-:Y:S05]  /*4160*/  @!P0 EXIT ;  /* 0x000000000000894d */ /* 0x000fea0003800000 */
[----:B------:R-:W2:Y:S01]  /*4170*/  LDCU UR8, c[0x0][0x3b4] ;  /* 0x00007680ff0877ac */ /* 0x000ea20008000800 */
[----:B01--4-:R-:W0:Y:S01]  /*4180*/  LDC.64 R6, c[0x0][0x398] ;  /* 0x0000e600ff067b82 */ /* 0x013e220000000a00 */
[----:B------:R-:W-:Y:S02]  /*4190*/  UIADD3 UR5, UPT, UPT, -UR5, URZ, URZ ;  /* 0x000000ff05057290 */ /* 0x000fe4000fffe1ff */
[----:B------:R-:W-:Y:S01]  /*41a0*/  UIMAD UR6, UR4, 0x8, UR7 ;  /* 0x00000008040678a4 */ /* 0x000fe2000f8e0207 */
[----:B--23--:R-:W-:-:S04]  /*41b0*/  IMAD.U32 R9, RZ, RZ, UR8 ;  /* 0x00000008ff097e24 */ /* 0x00cfc8000f8e00ff */
[----:B------:R-:W-:-:S07]  /*41c0*/  IMAD R9, R9, UR4, R2 ;  /* 0x0000000409097c24 */ /* 0x000fce000f8e0202 */
.L_x_47:
[----:B-1----:R-:W2:Y:S01]  /*41d0*/  LDL.64 R2, [UR6] ;  /* 0x00000006ff027983 */ /* 0x002ea20008100a00 */
[C---:B0-----:R-:W-:Y:S01]  /*41e0*/  IMAD.WIDE R4, R9.reuse, 0x8, R6 ;  /* 0x0000000809047825 */ /* 0x041fe200078e0206 */
[----:B------:R-:W-:Y:S01]  /*41f0*/  UIADD3 UR5, UPT, UPT, UR5, 0x1, URZ ;  /* 0x0000000105057890 */ /* 0x000fe2000fffe0ff */
[----:B------:R-:W-:Y:S01]  /*4200*/  IADD3 R9, PT, PT, R9, UR8, RZ ;  /* 0x0000000809097c10 */ /* 0x000fe2000fffe0ff */
[----:B------:R-:W-:Y:S02]  /*4210*/  UIADD3 UR6, UPT, UPT, UR6, 0x8, URZ ;  /* 0x0000000806067890 */ /* 0x000fe4000fffe0ff */
[----:B------:R-:W-:Y:S01]  /*4220*/  UISETP.NE.AND UP0, UPT, UR5, URZ, UPT ;  /* 0x000000ff0500728c */ /* 0x000fe2000bf05270 */
[----:B--2---:R-:W-:-:S07]  /*4230*/  DMUL R2, R24, R2 ;  /* 0x0000000218027228 */ /* 0x004fce0000000000 */
[----:B------:R1:W-:Y:S01]  /*4240*/  STG.E.64 desc[UR14][R4.64], R2 ;  /* 0x0000000204007986 */ /* 0x0003e2000c101b0e */
[----:B------:R-:W-:Y:S05]  /*4250*/  BRA.U UP0, `(.L_x_47) ;  /* 0xfffffffd00dc7547 */ /* 0x000fea000b83ffff */
[----:B------:R-:W-:Y:S05]  /*4260*/  EXIT ;  /* 0x000000000000794d */ /* 0x000fea0003800000 */
.L_x_0:
[----:B------:R-:W-:Y:S01]  /*4270*/  IMAD.MOV.U32 R9, RZ, RZ, 0x3e8 ;  /* 0x000003e8ff097424 */ /* 0x000fe200078e00ff */
[----:B------:R-:W-:Y:S01]  /*4280*/  MOV R8, UR9 ;  /* 0x0000000900087c02 */ /* 0x000fe20008000f00 */
[----:B------:R-:W0:Y:S01]  /*4290*/  LDCU.64 UR6, c[0x4][0x8] ;  /* 0x01000100ff0677ac */ /* 0x000e220008000a00 */
[----:B------:R-:W-:Y:S02]  /*42a0*/  MOV R0, 0x0 ;  /* 0x0000000000007802 */ /* 0x000fe40000000f00 */
[----:B-1----:R-:W-:Y:S01]  /*42b0*/  IADD3 R6, P0, P1, R1, 0x3d5720, R6 ;  /* 0x003d572001067810 */ /* 0x002fe2000791e006 */
[----:B------:R1:W-:Y:S01]  /*42c0*/  STL.64 [R1+0x3d5720], R8 ;  /* 0x3d57200801007387 */ /* 0x0003e20000100a00 */
[----:B------:R1:W2:Y:S02]  /*42d0*/  LDC.64 R2, c[0x4][R0] ;  /* 0x0100000000027b82 */ /* 0x0002a40000000a00 */
[----:B------:R-:W-:Y:S01]  /*42e0*/  IADD3.X R7, PT, PT, RZ, UR4, RZ, P0, P1 ;  /* 0x00000004ff077c10 */ /* 0x000fe200087e24ff */
[----:B0-----:R-:W-:Y:S01]  /*42f0*/  IMAD.U32 R4, RZ, RZ, UR6 ;  /* 0x00000006ff047e24 */ /* 0x001fe2000f8e00ff */
[----:B-1----:R-:W-:-:S07]  /*4300*/  MOV R5, UR7 ;  /* 0x0000000700057c02 */ /* 0x002fce0008000f00 */
[----:B------:R-:W-:-:S07]  /*4310*/  LEPC R20, `(.L_x_48) ;  /* 0x000000001014794e */ /* 0x000fce0000000000 */
[----:B--2---:R-:W-:Y:S05]  /*4320*/  CALL.ABS.NOINC R2 ;  /* 0x0000000002007343 */ /* 0x004fea0003c00000 */
.L_x_48:
[----:B------:R-:W-:Y:S05]  /*4330*/  EXIT ;  /* 0x000000000000794d */ /* 0x000fea0003800000 */
        .weak           $__internal_0_$__cuda_sm20_div_rn_f64_full
        .type           $__internal_0_$__cuda_sm20_div_rn_f64_full,@function
        .size           $__internal_0_$__cuda_sm20_div_rn_f64_full,(.L_x_172 - $__internal_0_$__cuda_sm20_div_rn_f64_full)
$__internal_0_$__cuda_sm20_div_rn_f64_full:
[C---:B------:R-:W-:Y:S01]  /*4340*/  FSETP.GEU.AND P0, PT, |R9|.reuse, 1.469367938527859385e-39, PT ;  /* 0x001000000900780b */ /* 0x040fe20003f0e200 */
[----:B------:R-:W-:Y:S01]  /*4350*/  BSSY.RECONVERGENT B1, `(.L_x_49) ;  /* 0x0000056000017945 */ /* 0x000fe20003800200 */
[----:B------:R-:W-:Y:S02]  /*4360*/  LOP3.LUT R4, R9, 0x800fffff, RZ, 0xc0, !PT ;  /* 0x800fffff09047812 */ /* 0x000fe400078ec0ff */
[C---:B------:R-:W-:Y:S02]  /*4370*/  FSETP.GEU.AND P2, PT, |R11|.reuse, 1.469367938527859385e-39, PT ;  /* 0x001000000b00780b */ /* 0x040fe40003f4e200 */
[----:B------:R-:W-:Y:S01]  /*4380*/  LOP3.LUT R5, R4, 0x3ff00000, RZ, 0xfc, !PT ;  /* 0x3ff0000004057812 */ /* 0x000fe200078efcff */
[----:B------:R-:W-:Y:S01]  /*4390*/  IMAD.MOV.U32 R4, RZ, RZ, R8 ;  /* 0x000000ffff047224 */ /* 0x000fe200078e0008 */
[----:B------:R-:W-:Y:S02]  /*43a0*/  MOV R16, 0x1 ;  /* 0x0000000100107802 */ /* 0x000fe40000000f00 */
[----:B------:R-:W-:-:S02]  /*43b0*/  LOP3.LUT R26, R11, 0x7ff00000, RZ, 0xc0, !PT ;  /* 0x7ff000000b1a7812 */ /* 0x000fc400078ec0ff */
[----:B------:R-:W-:Y:S01]  /*43c0*/  LOP3.LUT R27, R9, 0x7ff00000, RZ, 0xc0, !PT ;  /* 0x7ff00000091b7812 */ /* 0x000fe200078ec0ff */
[----:B------:R-:W-:-:S03]  /*43d0*/  @!P0 DMUL R4, R8, 8.98846567431157953865e+307 ;  /* 0x7fe0000008048828 */ /* 0x000fc60000000000 */
[C---:B------:R-:W-:Y:S02]  /*43e0*/  ISETP.GE.U32.AND P1, PT, R26.reuse, R27, PT ;  /* 0x0000001b1a00720c */ /* 0x040fe40003f26070 */
[----:B------:R-:W-:Y:S01]  /*43f0*/  @!P2 LOP3.LUT R15, R9, 0x7ff00000, RZ, 0xc0, !PT ;  /* 0x7ff00000090fa812 */ /* 0x000fe200078ec0ff */
[----:B------:R-:W0:Y:S03]  /*4400*/  MUFU.RCP64H R17, R5 ;  /* 0x0000000500117308 */ /* 0x000e260000001800 */
[----:B------:R-:W-:Y:S01]  /*4410*/  @!P2 ISETP.GE.U32.AND P3, PT, R26, R15, PT ;  /* 0x0000000f1a00a20c */ /* 0x000fe20003f66070 */
[----:B------:R-:W-:Y:S01]  /*4420*/  IMAD.MOV.U32 R15, RZ, RZ, 0x1ca00000 ;  /* 0x1ca00000ff0f7424 */ /* 0x000fe200078e00ff */
[----:B------:R-:W-:-:S04]  /*4430*/  @!P0 LOP3.LUT R27, R5, 0x7ff00000, RZ, 0xc0, !PT ;  /* 0x7ff00000051b8812 */ /* 0x000fc800078ec0ff */
[----:B------:R-:W-:-:S04]  /*4440*/  @!P2 SEL R19, R15, 0x63400000, !P3 ;  /* 0x634000000f13a807 */ /* 0x000fc80005800000 */
[----:B------:R-:W-:Y:S01]  /*4450*/  @!P2 LOP3.LUT R20, R19, 0x80000000, R11, 0xf8, !PT ;  /* 0x800000001314a812 */ /* 0x000fe200078ef80b */
[----:B0-----:R-:W-:-:S03]  /*4460*/  DFMA R12, R16, -R4, 1 ;  /* 0x3ff00000100c742b */ /* 0x001fc60000000804 */
[----:B------:R-:W-:Y:S01]  /*4470*/  @!P2 LOP3.LUT R21, R20, 0x100000, RZ, 0xfc, !PT ;  /* 0x001000001415a812 */ /* 0x000fe200078efcff */
[----:B------:R-:W-:-:S04]  /*4480*/  @!P2 IMAD.MOV.U32 R20, RZ, RZ, RZ ;  /* 0x000000ffff14a224 */ /* 0x000fc800078e00ff */
[----:B------:R-:W-:-:S08]  /*4490*/  DFMA R12, R12, R12, R12 ;  /* 0x0000000c0c0c722b */ /* 0x000fd0000000000c */
[----:B------:R-:W-:Y:S01]  /*44a0*/  DFMA R16, R16, R12, R16 ;  /* 0x0000000c1010722b */ /* 0x000fe20000000010 */
[----:B------:R-:W-:Y:S02]  /*44b0*/  SEL R13, R15, 0x63400000, !P1 ;  /* 0x634000000f0d7807 */ /* 0x000fe40004800000 */
[----:B------:R-:W-:Y:S02]  /*44c0*/  MOV R12, R10 ;  /* 0x0000000a000c7202 */ /* 0x000fe40000000f00 */
[----:B------:R-:W-:-:S03]  /*44d0*/  LOP3.LUT R13, R13, 0x800fffff, R11, 0xf8, !PT ;  /* 0x800fffff0d0d7812 */ /* 0x000fc600078ef80b */
[----:B------:R-:W-:-:S03]  /*44e0*/  DFMA R18, R16, -R4, 1 ;  /* 0x3ff000001012742b */ /* 0x000fc60000000804 */
[----:B------:R-:W-:-:S05]  /*44f0*/  @!P2 DFMA R12, R12, 2, -R20 ;  /* 0x400000000c0ca82b */ /* 0x000fca0000000814 */
[----:B------:R-:W-:-:S05]  /*4500*/  DFMA R18, R16, R18, R16 ;  /* 0x000000121012722b */ /* 0x000fca0000000010 */
[----:B------:R-:W-:-:S03]  /*4510*/  @!P2 LOP3.LUT R26, R13, 0x7ff00000, RZ, 0xc0, !PT ;  /* 0x7ff000000d1aa812 */ /* 0x000fc600078ec0ff */
[----:B------:R-:W-:-:S08]  /*4520*/  DMUL R16, R18, R12 ;  /* 0x0000000c12107228 */ /* 0x000fd00000000000 */
[----:B------:R-:W-:-:S08]  /*4530*/  DFMA R20, R16, -R4, R12 ;  /* 0x800000041014722b */ /* 0x000fd0000000000c */
[----:B------:R-:W-:Y:S01]  /*4540*/  DFMA R20, R18, R20, R16 ;  /* 0x000000141214722b */ /* 0x000fe20000000010 */
[----:B------:R-:W-:Y:S01]  /*4550*/  IADD3 R16, PT, PT, R26, -0x1, RZ ;  /* 0xffffffff1a107810 */ /* 0x000fe20007ffe0ff */
[----:B------:R-:W-:-:S03]  /*4560*/  VIADD R17, R27, 0xffffffff ;  /* 0xffffffff1b117836 */ /* 0x000fc60000000000 */
[----:B------:R-:W-:-:S04]  /*4570*/  ISETP.GT.U32.AND P0, PT, R16, 0x7feffffe, PT ;  /* 0x7feffffe1000780c */ /* 0x000fc80003f04070 */
[----:B------:R-:W-:-:S13]  /*4580*/  ISETP.GT.U32.OR P0, PT, R17, 0x7feffffe, P0 ;  /* 0x7feffffe1100780c */ /* 0x000fda0000704470 */
[----:B------:R-:W-:Y:S05]  /*4590*/  @P0 BRA `(.L_x_50) ;  /* 0x0000000000700947 */ /* 0x000fea0003800000 */
[----:B------:R-:W-:Y:S02]  /*45a0*/  LOP3.LUT R16, R11, 0x7ff00000, RZ, 0xc0, !PT ;  /* 0x7ff000000b107812 */ /* 0x000fe400078ec0ff */
[----:B------:R-:W-:-:S04]  /*45b0*/  LOP3.LUT R11, R9, 0x7ff00000, RZ, 0xc0, !PT ;  /* 0x7ff00000090b7812 */ /* 0x000fc800078ec0ff */
[CC--:B------:R-:W-:Y:S02]  /*45c0*/  VIADDMNMX R10, R16.reuse, -R11.reuse, 0xb9600000, !PT ;  /* 0xb9600000100a7446 */ /* 0x0c0fe4000780090b */
[----:B------:R-:W-:Y:S02]  /*45d0*/  ISETP.GE.U32.AND P0, PT, R16, R11, PT ;  /* 0x0000000b1000720c */ /* 0x000fe40003f06070 */
[----:B------:R-:W-:Y:S02]  /*45e0*/  VIMNMX R10, PT, PT, R10, 0x46a00000, PT ;  /* 0x46a000000a0a7848 */ /* 0x000fe40003fe0100 */
[----:B------:R-:W-:-:S04]  /*45f0*/  SEL R15, R15, 0x63400000, !P0 ;  /* 0x634000000f0f7807 */ /* 0x000fc80004000000 */
[----:B------:R-:W-:Y:S02]  /*4600*/  IADD3 R15, PT, PT, -R15, R10, RZ ;  /* 0x0000000a0f0f7210 */ /* 0x000fe40007ffe1ff */
[----:B------:R-:W-:-:S03]  /*4610*/  MOV R10, RZ ;  /* 0x000000ff000a7202 */ /* 0x000fc60000000f00 */
[----:B------:R-:W-:-:S06]  /*4620*/  VIADD R11, R15, 0x7fe00000 ;  /* 0x7fe000000f0b7836 */ /* 0x000fcc0000000000 */
[----:B------:R-:W-:-:S10]  /*4630*/  DMUL R16, R20, R10 ;  /* 0x0000000a14107228 */ /* 0x000fd40000000000 */
[----:B------:R-:W-:-:S13]  /*4640*/  FSETP.GTU.AND P0, PT, |R17|, 1.469367938527859385e-39, PT ;  /* 0x001000001100780b */ /* 0x000fda0003f0c200 */
[----:B------:R-:W-:Y:S05]  /*4650*/  @P0 BRA `(.L_x_51) ;  /* 0x0000000000940947 */ /* 0x000fea0003800000 */
[----:B------:R-:W-:Y:S01]  /*4660*/  DFMA R4, R20, -R4, R12 ;  /* 0x800000041404722b */ /* 0x000fe2000000000c */
[----:B------:R-:W-:-:S09]  /*4670*/  IMAD.MOV.U32 R10, RZ, RZ, RZ ;  /* 0x000000ffff0a7224 */ /* 0x000fd200078e00ff */
[C---:B------:R-:W-:Y:S02]  /*4680*/  FSETP.NEU.AND P0, PT, R5.reuse, RZ, PT ;  /* 0x000000ff0500720b */ /* 0x040fe40003f0d000 */
[----:B------:R-:W-:-:S04]  /*4690*/  LOP3.LUT R9, R5, 0x80000000, R9, 0x48, !PT ;  /* 0x8000000005097812 */ /* 0x000fc800078e4809 */
[----:B------:R-:W-:-:S07]  /*46a0*/  LOP3.LUT R11, R9, R11, RZ, 0xfc, !PT ;  /* 0x0000000b090b7212 */ /* 0x000fce00078efcff */
[----:B------:R-:W-:Y:S05]  /*46b0*/  @!P0 BRA `(.L_x_51) ;  /* 0x00000000007c8947 */ /* 0x000fea0003800000 */
[C---:B------:R-:W-:Y:S01]  /*46c0*/  IADD3 R5, PT, PT, -R15.reuse, RZ, RZ ;  /* 0x000000ff0f057210 */ /* 0x040fe20007ffe1ff */
[----:B------:R-:W-:Y:S01]  /*46d0*/  IMAD.MOV.U32 R4, RZ, RZ, RZ ;  /* 0x000000ffff047224 */ /* 0x000fe200078e00ff */
[----:B------:R-:W-:Y:S01]  /*46e0*/  DMUL.RP R10, R20, R10 ;  /* 0x0000000a140a7228 */ /* 0x000fe20000008000 */
[----:B------:R-:W-:-:S04]  /*46f0*/  IADD3 R15, PT, PT, -R15, -0x43300000, RZ ;  /* 0xbcd000000f0f7810 */ /* 0x000fc80007ffe1ff */
[----:B------:R-:W-:-:S05]  /*4700*/  DFMA R4, R16, -R4, R20 ;  /* 0x800000041004722b */ /* 0x000fca0000000014 */
[----:B------:R-:W-:-:S05]  /*4710*/  LOP3.LUT R9, R11, R9, RZ, 0x3c, !PT ;  /* 0x000000090b097212 */ /* 0x000fca00078e3cff */
[----:B------:R-:W-:-:S04]  /*4720*/  FSETP.NEU.AND P0, PT, |R5|, R15, PT ;  /* 0x0000000f0500720b */ /* 0x000fc80003f0d200 */
[----:B------:R-:W-:Y:S02]  /*4730*/  FSEL R16, R10, R16, !P0 ;  /* 0x000000100a107208 */ /* 0x000fe40004000000 */
[----:B------:R-:W-:Y:S01]  /*4740*/  FSEL R17, R9, R17, !P0 ;  /* 0x0000001109117208 */ /* 0x000fe20004000000 */
[----:B------:R-:W-:Y:S06]  /*4750*/  BRA `(.L_x_51) ;  /* 0x0000000000547947 */ /* 0x000fec0003800000 */
.L_x_50:
[----:B------:R-:W-:-:S14]  /*4760*/  DSETP.NAN.AND P0, PT, R10, R10, PT ;  /* 0x0000000a0a00722a */ /* 0x000fdc0003f08000 */
[----:B------:R-:W-:Y:S05]  /*4770*/  @P0 BRA `(.L_x_52) ;  /* 0x0000000000440947 */ /* 0x000fea0003800000 */
[----:B------:R-:W-:-:S14]  /*4780*/  DSETP.NAN.AND P0, PT, R8, R8, PT ;  /* 0x000000080800722a */ /* 0x000fdc0003f08000 */
[----:B------:R-:W-:Y:S05]  /*4790*/  @P0 BRA `(.L_x_53) ;  /* 0x0000000000300947 */ /* 0x000fea0003800000 */
[----:B------:R-:W-:Y:S01]  /*47a0*/  ISETP.NE.AND P0, PT, R26, R27, PT ;  /* 0x0000001b1a00720c */ /* 0x000fe20003f05270 */
[----:B------:R-:W-:Y:S01]  /*47b0*/  IMAD.MOV.U32 R17, RZ, RZ, -0x80000 ;  /* 0xfff80000ff117424 */ /* 0x000fe200078e00ff */
[----:B------:R-:W-:-:S11]  /*47c0*/  MOV R16, 0x0 ;  /* 0x0000000000107802 */ /* 0x000fd60000000f00 */
[----:B------:R-:W-:Y:S05]  /*47d0*/  @!P0 BRA `(.L_x_51) ;  /* 0x0000000000348947 */ /* 0x000fea0003800000 */
[----:B------:R-:W-:Y:S02]  /*47e0*/  ISETP.NE.AND P0, PT, R26, 0x7ff00000, PT ;  /* 0x7ff000001a00780c */ /* 0x000fe40003f05270 */
[----:B------:R-:W-:Y:S02]  /*47f0*/  LOP3.LUT R17, R11, 0x80000000, R9, 0x48, !PT ;  /* 0x800000000b117812 */ /* 0x000fe400078e4809 */
[----:B------:R-:W-:-:S13]  /*4800*/  ISETP.EQ.OR P0, PT, R27, RZ, !P0 ;  /* 0x000000ff1b00720c */ /* 0x000fda0004702670 */
[----:B------:R-:W-:Y:S02]  /*4810*/  @P0 LOP3.LUT R4, R17, 0x7ff00000, RZ, 0xfc, !PT ;  /* 0x7ff0000011040812 */ /* 0x000fe400078efcff */
[----:B------:R-:W-:Y:S01]  /*4820*/  @!P0 MOV R16, RZ ;  /* 0x000000ff00108202 */ /* 0x000fe20000000f00 */
[----:B------:R-:W-:Y:S01]  /*4830*/  @P0 IMAD.MOV.U32 R16, RZ, RZ, RZ ;  /* 0x000000ffff100224 */ /* 0x000fe200078e00ff */
[----:B------:R-:W-:Y:S01]  /*4840*/  @P0 MOV R17, R4 ;  /* 0x0000000400110202 */ /* 0x000fe20000000f00 */
[----:B------:R-:W-:Y:S06]  /*4850*/  BRA `(.L_x_51) ;  /* 0x0000000000147947 */ /* 0x000fec0003800000 */
.L_x_53:
[----:B------:R-:W-:Y:S01]  /*4860*/  LOP3.LUT R17, R9, 0x80000, RZ, 0xfc, !PT ;  /* 0x0008000009117812 */ /* 0x000fe200078efcff */
[----:B------:R-:W-:Y:S01]  /*4870*/  IMAD.MOV.U32 R16, RZ, RZ, R8 ;  /* 0x000000ffff107224 */ /* 0x000fe200078e0008 */
[----:B------:R-:W-:Y:S06]  /*4880*/  BRA `(.L_x_51) ;  /* 0x0000000000087947 */ /* 0x000fec0003800000 */
.L_x_52:
[----:B------:R-:W-:Y:S02]  /*4890*/  LOP3.LUT R17, R11, 0x80000, RZ, 0xfc, !PT ;  /* 0x000800000b117812 */ /* 0x000fe400078efcff */
[----:B------:R-:W-:-:S07]  /*48a0*/  MOV R16, R10 ;  /* 0x0000000a00107202 */ /* 0x000fce0000000f00 */
.L_x_51:
[----:B------:R-:W-:Y:S05]  /*48b0*/  BSYNC.RECONVERGENT B1 ;  /* 0x0000000000017941 */ /* 0x000fea0003800200 */
.L_x_49:
[----:B------:R-:W-:Y:S02]  /*48c0*/  HFMA2 R5, -RZ, RZ, 0, 0 ;  /* 0x00000000ff057431 */ /* 0x000fe400000001ff */
[----:B------:R-:W-:-:S04]  /*48d0*/  IMAD.MOV.U32 R4, RZ, RZ, R22 ;  /* 0x000000ffff047224 */ /* 0x000fc800078e0016 */
[----:B------:R-:W-:Y:S05]  /*48e0*/  RET.REL.NODEC R4 `(_Z26computeModWithInterferenceILi1000EEvPK6float2PdS3_S3_PiS3_iii) ;  /* 0xffffffb404c47950 */ /* 0x000fea0003c3ffff */
.L_x_54:
[----:B------:R-:W-:-:S00]  /*48f0*/  BRA `(.L_x_54) ;  /* 0xfffffffc00fc7947 */ /* 0x000fc0000383ffff */
[----:B------:R-:W-:-:S00]  /*4900*/  NOP ;  /* 0x0000000000007918 */ /* 0x000fc00000000000 */
[----:B------:R-:W-:-:S00]  /*4910*/  NOP ;  /* 0x0000000000007918 */ /* 0x000fc00000000000 */
[----:B------:R-:W-:-:S00]  /*4920*/  NOP ;  /* 0x0000000000007918 */ /* 0x000fc00000000000 */
[----:B------:R-:W-:-:S00]  /*4930*/  NOP ;  /* 0x0000000000007918 */ /* 0x000fc00000000000 */
[----:B------:R-:W-:-:S00]  /*4940*/  NOP ;  /* 0x0000000000007918 */ /* 0x000fc00000000000 */
[----:B------:R-:W-:-:S00]  /*4950*/  NOP ;  /* 0x0000000000007918 */ /* 0x000fc00000000000 */
[----:B------:R-:W-:-:S00]  /*4960*/  NOP ;  /* 0x0000000000007918 */ /* 0x000fc00000000000 */
[----:B------:R-:W-:-:S00]  /*4970*/  NOP ;  /* 0x0000000000007918 */ /* 0x000fc00000000000 */
.L_x_172:


//--------------------- .text._Z26computeModWithInterferenceILi200EEvPK6float2PdS3_S3_PiS3_iii --------------------------
	.section	.text._Z26computeModWithInterferenceILi200EEvPK6float2PdS3_S3_PiS3_iii,"ax",@progbits
	.align	128
        .global         _Z26computeModWithInterferenceILi200EEvPK6float2PdS3_S3_PiS3_iii
        .type           _Z26computeModWithInterferenceILi200EEvPK6float2PdS3_S3_PiS3_iii,@function
        .size           _Z26computeModWithInterferenceILi200EEvPK6float2PdS3_S3_PiS3_iii,(.L_x_173 - _Z26computeModWithInterferenceILi200EEvPK6float2PdS3_S3_PiS3_iii)
        .other          _Z26computeModWithInterferenceILi200EEvPK6float2PdS3_S3_PiS3_iii,@"STO_CUDA_ENTRY STV_DEFAULT"
_Z26computeModWithInterferenceILi200EEvPK6float2PdS3_S3_PiS3_iii:
.text._Z26computeModWithInterferenceILi200EEvPK6float2PdS3_S3_PiS3_iii:
        /* <DEDUP_REMOVED lines=35> */
.L_x_58:
        /* <DEDUP_REMOVED lines=12> */
.L_x_57:
        /* <DEDUP_REMOVED lines=15> */
.L_x_59:
        /* <DEDUP_REMOVED lines=13> */
.L_x_60:
[----:B------:R-:W-:Y:S02]  /*04b0*/  ULEA UR8, UR4, UR7, 0x3 ;  /* 0x0000000704087291 */ /* 0x000fe4000f8e18ff */
[----:B------:R-:W-:Y:S02]  /*04c0*/  UIADD3 UR5, UPT, UPT, UR5, 0x1, URZ ;  /* 0x0000000105057890 */ /* 0x000fe4000fffe0ff */
[----:B------:R-:W-:Y:S02]  /*04d0*/  UIADD3 UR4, UPT, UPT, UR4, 0x1, URZ ;  /* 0x0000000104047890 */ /* 0x000fe4000fffe0ff */
[----:B------:R-:W-:-:S03]  /*04e0*/  UISETP.NE.AND UP0, UPT, UR5, UR6, UPT ;  /* 0x000000060500728c */ /* 0x000fc6000bf05270 */
[----:B------:R-:W-:Y:S06]  /*04f0*/  STL.64 [UR8], RZ ;  /* 0x000000ffff007987 */ /* 0x000fec0008100a08 */
[----:B------:R-:W-:Y:S05]  /*0500*/  BRA.U UP0, `(.L_x_60) ;  /* 0xfffffffd00e87547 */ /* 0x000fea000b83ffff */
.L_x_56:
        /* <DEDUP_REMOVED lines=15> */
.L_x_97:
[----:B--2---:R-:W2:Y:S02]  /*0600*/  LDCU UR5, c[0x0][0x3b0] ;  /* 0x00007600ff0577ac */ /* 0x004ea40008000800 */
[----:B--2---:R-:W-:-:S03]  /*0610*/  UISETP.GE.U32.AND UP0, UPT, UR5, 0x10, UPT ;  /* 0x000000100500788c */ /* 0x004fc6000bf06070 */
[----:B------:R-:W-:-:S06]  /*0620*/  UMOV UR5, URZ ;  /* 0x000000ff00057c82 */ /* 0x000fcc0008000000 */
[----:B01-34-:R-:W-:Y:S05]  /*0630*/  BRA.U !UP0, `(.L_x_62) ;  /* 0x0000000108647547 */ /* 0x01bfea000b800000 */
[C---:B------:R-:W-:Y:S01]  /*0640*/  VIADD R3, R1.reuse, 0x40 ;  /* 0x0000004001037836 */ /* 0x040fe20000000000 */
[----:B------:R-:W-:Y:S01]  /*0650*/  IADD3 R0, PT, PT, R1, 0x680, RZ ;  /* 0x0000068001007810 */ /* 0x000fe20007ffe0ff */
[----:B------:R-:W-:-:S06]  /*0660*/  UMOV UR5, UR11 ;  /* 0x0000000b00057c82 */ /* 0x000fcc0008000000 */
.L_x_63:
        /* <DEDUP_REMOVED lines=22> */
.L_x_62:
        /* <DEDUP_REMOVED lines=23> */
.L_x_65:
        /* <DEDUP_REMOVED lines=14> */
.L_x_66:
        /* <DEDUP_REMOVED lines=12> */
.L_x_64:
[----:B------:R-:W-:Y:S02]  /*0ae0*/  HFMA2 R0, -RZ, RZ, 0, 0 ;  /* 0x00000000ff007431 */ /* 0x000fe400000001ff */
[----:B------:R-:W-:-:S07]  /*0af0*/  IMAD.MOV.U32 R3, RZ, RZ, RZ ;  /* 0x000000ffff037224 */ /* 0x000fce00078e00ff */
.L_x_73:
        /* <DEDUP_REMOVED lines=18> */
.L_x_69:
        /* <DEDUP_REMOVED lines=68> */
.L_x_68:
        /* <DEDUP_REMOVED lines=42> */
.L_x_71:
        /* <DEDUP_REMOVED lines=26> */
.L_x_72:
        /* <DEDUP_REMOVED lines=13> */
.L_x_70:
[----:B-----5:R2:W-:Y:S04]  /*1570*/  STL.64 [R9], R20 ;  /* 0x0000001409007387 */ /* 0x0205e80000100a00 */
[----:B------:R2:W-:Y:S02]  /*1580*/  STL.64 [R9+0x640], R22 ;  /* 0x0006401609007387 */ /* 0x0005e40000100a00 */
.L_x_67:
        /* <DEDUP_REMOVED lines=11> */
.L_x_75:
        /* <DEDUP_REMOVED lines=62> */
.L_x_74:
        /* <DEDUP_REMOVED lines=38> */
.L_x_77:
        /* <DEDUP_REMOVED lines=42> */
.L_x_76:
[----:B------:R-:W-:Y:S01]  /*1f20*/  PRMT R0, RZ, 0x7610, R0 ;  /* 0x00007610ff007816 */ /* 0x000fe20000000000 */
[----:B------:R-:W-:-:S06]  /*1f30*/  UMOV UR5, URZ ;  /* 0x000000ff00057c82 */ /* 0x000fcc0008000000 */
.L_x_96:
        /* <DEDUP_REMOVED lines=12> */
.L_x_87:
        /* <DEDUP_REMOVED lines=34> */
[----:B-1----:R-:W-:Y:S05]  /*2220*/  CALL.REL.NOINC `($__internal_1_$__cuda_sm20_div_rn_f64_full) ;  /* 0x0000002000447944 */ /* 0x002fea0003c00000 */
[----:B------:R-:W-:Y:S01]  /*2230*/  IMAD.MOV.U32 R4, RZ, RZ, R16 ;  /* 0x000000ffff047224 */ /* 0x000fe200078e0010 */
[----:B------:R-:W-:-:S07]  /*2240*/  MOV R5, R17 ;  /* 0x0000001100057202 */ /* 0x000fce0000000f00 */
.L_x_80:
[----:B------:R-:W-:Y:S05]  /*2250*/  BSYNC.RECONVERGENT B0 ;  /* 0x0000000000007941 */ /* 0x000fea0003800200 */
.L_x_79:
        /* <DEDUP_REMOVED lines=47> */
[----:B------:R-:W-:Y:S05]  /*2550*/  CALL.REL.NOINC `($__internal_1_$__cuda_sm20_div_rn_f64_full) ;  /* 0x0000001c00787944 */ /* 0x000fea0003c00000 */
[----:B------:R-:W-:Y:S01]  /*2560*/  MOV R4, R16 ;  /* 0x0000001000047202 */ /* 0x000fe20000000f00 */
[----:B------:R-:W-:-:S07]  /*2570*/  IMAD.MOV.U32 R5, RZ, RZ, R17 ;  /* 0x000000ffff057224 */ /* 0x000fce00078e0011 */
.L_x_82:
[----:B------:R-:W-:Y:S05]  /*2580*/  BSYNC.RECONVERGENT B0 ;  /* 0x0000000000007941 */ /* 0x000fea0003800200 */
.L_x_81:
        /* <DEDUP_REMOVED lines=46> */
[----:B------:R-:W-:Y:S05]  /*2870*/  CALL.REL.NOINC `($__internal_1_$__cuda_sm20_div_rn_f64_full) ;  /* 0x0000001800b07944 */ /* 0x000fea0003c00000 */
[----:B------:R-:W-:Y:S01]  /*2880*/  IMAD.MOV.U32 R4, RZ, RZ, R16 ;  /* 0x000000ffff047224 */ /* 0x000fe200078e0010 */
[----:B------:R-:W-:-:S07]  /*2890*/  MOV R5, R17 ;  /* 0x0000001100057202 */ /* 0x000fce0000000f00 */
.L_x_84:
[----:B------:R-:W-:Y:S05]  /*28a0*/  BSYNC.RECONVERGENT B0 ;  /* 0x0000000000007941 */ /* 0x000fea0003800200 */
.L_x_83:
        /* <DEDUP_REMOVED lines=46> */
[----:B------:R-:W-:Y:S05]  /*2b90*/  CALL.REL.NOINC `($__internal_1_$__cuda_sm20_div_rn_f64_full) ;  /* 0x0000001400e87944 */ /* 0x000fea0003c00000 */
[----:B------:R-:W-:Y:S01]  /*2ba0*/  MOV R4, R16 ;  /* 0x0000001000047202 */ /* 0x000fe20000000f00 */
[----:B------:R-:W-:-:S07]  /*2bb0*/  IMAD.MOV.U32 R5, RZ, RZ, R17 ;  /* 0x000000ffff057224 */ /* 0x000fce00078e0011 */
.L_x_86:
[----:B------:R-:W-:Y:S05]  /*2bc0*/  BSYNC.RECONVERGENT B0 ;  /* 0x0000000000007941 */ /* 0x000fea0003800200 */
.L_x_85:
        /* <DEDUP_REMOVED lines=19> */
.L_x_78:
        /* <DEDUP_REMOVED lines=45> */
.L_x_91:
[----:B------:R-:W-:Y:S05]  /*2fd0*/  BSYNC.RECONVERGENT B0 ;  /* 0x0000000000007941 */ /* 0x000fea0003800200 */
.L_x_90:
        /* <DEDUP_REMOVED lines=57> */
.L_x_93:
[----:B------:R-:W-:Y:S05]  /*3370*/  BSYNC.RECONVERGENT B0 ;  /* 0x0000000000007941 */ /* 0x000fea0003800200 */
.L_x_92:
        /* <DEDUP_REMOVED lines=18> */
.L_x_89:
        /* <DEDUP_REMOVED lines=40> */
.L_x_95:
[----:B------:R-:W-:Y:S05]  /*3720*/  BSYNC.RECONVERGENT B0 ;  /* 0x0000000000007941 */ /* 0x000fea0003800200 */
.L_x_94:
        /* <DEDUP_REMOVED lines=17> */
.L_x_88:
        /* <DEDUP_REMOVED lines=8> */
.L_x_61:
        /* <DEDUP_REMOVED lines=15> */
.L_x_99:
        /* <DEDUP_REMOVED lines=61> */
.L_x_98:
        /* <DEDUP_REMOVED lines=38> */
.L_x_100:
        /* <DEDUP_REMOVED lines=24> */
.L_x_101:
[----:B------:R-:W-:Y:S05]  /*4160*/  @!P0 EXIT ;  /* 0x000000000000894d */ /* 0x000fea0003800000 */
[----:B------:R-:W2:Y:S01]  /*4170*/  LDCU UR8, c[0x0][0x3b4] ;  /* 0x00007680ff0877ac */ /* 0x000ea20008000800 */
[----:B01--4-:R-:W0:Y:S01]  /*4180*/  LDC.64 R6, c[0x0][0x398] ;  /* 0x0000e600ff067b82 */ /* 0x013e220000000a00 */
[----:B------:R-:W-:Y:S02]  /*4190*/  UIADD3 UR5, UPT, UPT, -UR5, URZ, URZ ;  /* 0x000000ff05057290 */ /* 0x000fe4000fffe1ff */
[----:B------:R-:W-:Y:S01]  /*41a0*/  UIMAD UR6, UR4, 0x8, UR7 ;  /* 0x00000008040678a4 */ /* 0x000fe2000f8e0207 */
[----:B--23--:R-:W-:-:S04]  /*41b0*/  IMAD.U32 R9, RZ, RZ, UR8 ;  /* 0x00000008ff097e24 */ /* 0x00cfc8000f8e00ff */
[----:B------:R-:W-:-:S07]  /*41c0*/  IMAD R9, R9, UR4, R2 ;  /* 0x0000000409097c24 */ /* 0x000fce000f8e0202 */
.L_x_102:
        /* <DEDUP_REMOVED lines=10> */
.L_x_55:
        /* <DEDUP_REMOVED lines=12> */
.L_x_103:
[----:B------:R-:W-:Y:S05]  /*4330*/  EXIT ;  /* 0x000000000000794d */ /* 0x000fea0003800000 */
        .weak           $__internal_1_$__cuda_sm20_div_rn_f64_full
        .type           $__internal_1_$__cuda_sm20_div_rn_f64_full,@function
        .size           $__internal_1_$__cuda_sm20_div_rn_f64_full,(.L_x_173 - $__internal_1_$__cuda_sm20_div_rn_f64_full)
$__internal_1_$__cuda_sm20_div_rn_f64_full:
        /* <DEDUP_REMOVED lines=66> */
.L_x_105:
        /* <DEDUP_REMOVED lines=16> */
.L_x_108:
[----:B------:R-:W-:Y:S01]  /*4860*/  LOP3.LUT R17, R9, 0x80000, RZ, 0xfc, !PT ;  /* 0x0008000009117812 */ /* 0x000fe200078efcff */
[----:B------:R-:W-:Y:S01]  /*4870*/  IMAD.MOV.U32 R16, RZ, RZ, R8 ;  /* 0x000000ffff107224 */ /* 0x000fe200078e0008 */
[----:B------:R-:W-:Y:S06]  /*4880*/  BRA `(.L_x_106) ;  /* 0x0000000000087947 */ /* 0x000fec0003800000 */
.L_x_107:
[----:B------:R-:W-:Y:S02]  /*4890*/  LOP3.LUT R17, R11, 0x80000, RZ, 0xfc, !PT ;  /* 0x000800000b117812 */ /* 0x000fe400078efcff */
[----:B------:R-:W-:-:S07]  /*48a0*/  MOV R16, R10 ;  /* 0x0000000a00107202 */ /* 0x000fce0000000f00 */
.L_x_106:
[----:B------:R-:W-:Y:S05]  /*48b0*/  BSYNC.RECONVERGENT B1 ;  /* 0x0000000000017941 */ /* 0x000fea0003800200 */
.L_x_104:
[----:B------:R-:W-:Y:S02]  /*48c0*/  HFMA2 R5, -RZ, RZ, 0, 0 ;  /* 0x00000000ff057431 */ /* 0x000fe400000001ff */
[----:B------:R-:W-:-:S04]  /*48d0*/  IMAD.MOV.U32 R4, RZ, RZ, R22 ;  /* 0x000000ffff047224 */ /* 0x000fc800078e0016 */
[----:B------:R-:W-:Y:S05]  /*48e0*/  RET.REL.NODEC R4 `(_Z26computeModWithInterferenceILi200EEvPK6float2PdS3_S3_PiS3_iii) ;  /* 0xffffffb404c47950 */ /* 0x000fea0003c3ffff */
.L_x_109:
        /* <DEDUP_REMOVED lines=9> */
.L_x_173:


//--------------------- .text._Z26computeModWithInterferenceILi50EEvPK6float2PdS3_S3_PiS3_iii --------------------------
	.section	.text._Z26computeModWithInterferenceILi50EEvPK6float2PdS3_S3_PiS3_iii,"ax",@progbits
	.align	128
        .global         _Z26computeModWithInterferenceILi50EEvPK6float2PdS3_S3_PiS3_iii
        .type           _Z26computeModWithInterferenceILi50EEvPK6float2PdS3_S3_PiS3_iii,@function
        .size           _Z26computeModWithInterferenceILi50EEvPK6float2PdS3_S3_PiS3_iii,(.L_x_174 - _Z26computeModWithInterferenceILi50EEvPK6float2PdS3_S3_PiS3_iii)
        .other          _Z26computeModWithInterferenceILi50EEvPK6float2PdS3_S3_PiS3_iii,@"STO_CUDA_ENTRY STV_DEFAULT"
_Z26computeModWithInterferenceILi50EEvPK6float2PdS3_S3_PiS3_iii:
.text._Z26computeModWithInterferenceILi50EEvPK6float2PdS3_S3_PiS3_iii:
        /* <DEDUP_REMOVED lines=35> */
.L_x_113:
        /* <DEDUP_REMOVED lines=12> */
.L_x_112:
        /* <DEDUP_REMOVED lines=15> */
.L_x_114:
        /* <DEDUP_REMOVED lines=13> */
.L_x_115:
[----:B------:R-:W-:Y:S02]  /*04b0*/  ULEA UR8, UR4, UR7, 0x3 ;  /* 0x0000000704087291 */ /* 0x000fe4000f8e18ff */
[----:B------:R-:W-:Y:S02]  /*04c0*/  UIADD3 UR5, UPT, UPT, UR5, 0x1, URZ ;  /* 0x0000000105057890 */ /* 0x000fe4000fffe0ff */
[----:B------:R-:W-:Y:S02]  /*04d0*/  UIADD3 UR4, UPT, UPT, UR4, 0x1, URZ ;  /* 0x0000000104047890 */ /* 0x000fe4000fffe0ff */
[----:B------:R-:W-:-:S03]  /*04e0*/  UISETP.NE.AND UP0, UPT, UR5, UR6, UPT ;  /* 0x000000060500728c */ /* 0x000fc6000bf05270 */
[----:B------:R-:W-:Y:S06]  /*04f0*/  STL.64 [UR8], RZ ;  /* 0x000000ffff007987 */ /* 0x000fec0008100a08 */
[----:B------:R-:W-:Y:S05]  /*0500*/  BRA.U UP0, `(.L_x_115) ;  /* 0xfffffffd00e87547 */ /* 0x000fea000b83ffff */
.L_x_111:
        /* <DEDUP_REMOVED lines=15> */
.L_x_152:
[----:B--2---:R-:W2:Y:S02]  /*0600*/  LDCU UR5, c[0x0][0x3b0] ;  /* 0x00007600ff0577ac */ /* 0x004ea40008000800 */
[----:B--2---:R-:W-:-:S03]  /*0610*/  UISETP.GE.U32.AND UP0, UPT, UR5, 0x10, UPT ;  /* 0x000000100500788c */ /* 0x004fc6000bf06070 */
[----:B------:R-:W-:-:S06]  /*0620*/  UMOV UR5, URZ ;  /* 0x000000ff00057c82 */ /* 0x000fcc0008000000 */
[----:B01-34-:R-:W-:Y:S05]  /*0630*/  BRA.U !UP0, `(.L_x_117) ;  /* 0x0000000108647547 */ /* 0x01bfea000b800000 */
[C---:B------:R-:W-:Y:S01]  /*0640*/  VIADD R3, R1.reuse, 0x40 ;  /* 0x0000004001037836 */ /* 0x040fe20000000000 */
[----:B------:R-:W-:Y:S01]  /*0650*/  IADD3 R0, PT, PT, R1, 0x1d0, RZ ;  /* 0x000001d001007810 */ /* 0x000fe20007ffe0ff */
[----:B------:R-:W-:-:S06]  /*0660*/  UMOV UR5, UR11 ;  /* 0x0000000b00057c82 */ /* 0x000fcc0008000000 */
.L_x_118:
        /* <DEDUP_REMOVED lines=22> */
.L_x_117:
        /* <DEDUP_REMOVED lines=23> */
.L_x_120:
        /* <DEDUP_REMOVED lines=14> */
.L_x_121:
        /* <DEDUP_REMOVED lines=12> */
.L_x_119:
[----:B------:R-:W-:Y:S02]  /*0ae0*/  HFMA2 R0, -RZ, RZ, 0, 0 ;  /* 0x00000000ff007431 */ /* 0x000fe400000001ff */
[----:B------:R-:W-:-:S07]  /*0af0*/  IMAD.MOV.U32 R3, RZ, RZ, RZ ;  /* 0x000000ffff037224 */ /* 0x000fce00078e00ff */
.L_x_128:
        /* <DEDUP_REMOVED lines=18> */
.L_x_124:
        /* <DEDUP_REMOVED lines=68> */
.L_x_123:
        /* <DEDUP_REMOVED lines=42> */
.L_x_126:
        /* <DEDUP_REMOVED lines=26> */
.L_x_127:
        /* <DEDUP_REMOVED lines=13> */
.L_x_125:
[----:B-----5:R2:W-:Y:S04]  /*1570*/  STL.64 [R9], R20 ;  /* 0x0000001409007387 */ /* 0x0205e80000100a00 */
[----:B------:R2:W-:Y:S02]  /*1580*/  STL.64 [R9+0x190], R22 ;  /* 0x0001901609007387 */ /* 0x0005e40000100a00 */
.L_x_122:
        /* <DEDUP_REMOVED lines=11> */
.L_x_130:
        /* <DEDUP_REMOVED lines=62> */
.L_x_129:
        /* <DEDUP_REMOVED lines=38> */
.L_x_132:
        /* <DEDUP_REMOVED lines=42> */
.L_x_131:
[----:B------:R-:W-:Y:S01]  /*1f20*/  PRMT R0, RZ, 0x7610, R0 ;  /* 0x00007610ff007816 */ /* 0x000fe20000000000 */
[----:B------:R-:W-:-:S06]  /*1f30*/  UMOV UR5, URZ ;  /* 0x000000ff00057c82 */ /* 0x000fcc0008000000 */
.L_x_151:
        /* <DEDUP_REMOVED lines=12> */
.L_x_142:
        /* <DEDUP_REMOVED lines=34> */
[----:B-1----:R-:W-:Y:S05]  /*2220*/  CALL.REL.NOINC `($__internal_2_$__cuda_sm20_div_rn_f64_full) ;  /* 0x0000002000447944 */ /* 0x002fea0003c00000 */
[----:B------:R-:W-:Y:S01]  /*2230*/  IMAD.MOV.U32 R4, RZ, RZ, R16 ;  /* 0x000000ffff047224 */ /* 0x000fe200078e0010 */
[----:B------:R-:W-:-:S07]  /*2240*/  MOV R5, R17 ;  /* 0x0000001100057202 */ /* 0x000fce0000000f00 */
.L_x_135:
[----:B------:R-:W-:Y:S05]  /*2250*/  BSYNC.RECONVERGENT B0 ;  /* 0x0000000000007941 */ /* 0x000fea0003800200 */
.L_x_134:
        /* <DEDUP_REMOVED lines=47> */
[----:B------:R-:W-:Y:S05]  /*2550*/  CALL.REL.NOINC `($__internal_2_$__cuda_sm20_div_rn_f64_full) ;  /* 0x0000001c00787944 */ /* 0x000fea0003c00000 */
[----:B------:R-:W-:Y:S01]  /*2560*/  MOV R4, R16 ;  /* 0x0000001000047202 */ /* 0x000fe20000000f00 */
[----:B------:R-:W-:-:S07]  /*2570*/  IMAD.MOV.U32 R5, RZ, RZ, R17 ;  /* 0x000000ffff057224 */ /* 0x000fce00078e0011 */
.L_x_137:
[----:B------:R-:W-:Y:S05]  /*2580*/  BSYNC.RECONVERGENT B0 ;  /* 0x0000000000007941 */ /* 0x000fea0003800200 */
.L_x_136:
        /* <DEDUP_REMOVED lines=46> */
[----:B------:R-:W-:Y:S05]  /*2870*/  CALL.REL.NOINC `($__internal_2_$__cuda_sm20_div_rn_f64_full) ;  /* 0x0000001800b07944 */ /* 0x000fea0003c00000 */
[----:B------:R-:W-:Y:S01]  /*2880*/  IMAD.MOV.U32 R4, RZ, RZ, R16 ;  /* 0x000000ffff047224 */ /* 0x000fe200078e0010 */
[----:B------:R-:W-:-:S07]  /*2890*/  MOV R5, R17 ;  /* 0x0000001100057202 */ /* 0x000fce0000000f00 */
.L_x_139:
[----:B------:R-:W-:Y:S05]  /*28a0*/  BSYNC.RECONVERGENT B0 ;  /* 0x0000000000007941 */ /* 0x000fea0003800200 */
.L_x_138:
        /* <DEDUP_REMOVED lines=46> */
[----:B------:R-:W-:Y:S05]  /*2b90*/  CALL.REL.NOINC `($__internal_2_$__cuda_sm20_div_rn_f64_full) ;  /* 0x0000001400e87944 */ /* 0x000fea0003c00000 */
[----:B------:R-:W-:Y:S01]  /*2ba0*/  MOV R4, R16 ;  /* 0x0000001000047202 */ /* 0x000fe20000000f00 */
[----:B------:R-:W-:-:S07]  /*2bb0*/  IMAD.MOV.U32 R5, RZ, RZ, R17 ;  /* 0x000000ffff057224 */ /* 0x000fce00078e0011 */
.L_x_141:
[----:B------:R-:W-:Y:S05]  /*2bc0*/  BSYNC.RECONVERGENT B0 ;  /* 0x0000000000007941 */ /* 0x000fea0003800200 */
.L_x_140:
        /* <DEDUP_REMOVED lines=19> */
.L_x_133:
        /* <DEDUP_REMOVED lines=45> */
.L_x_146:
[----:B------:R-:W-:Y:S05]  /*2fd0*/  BSYNC.RECONVERGENT B0 ;  /* 0x0000000000007941 */ /* 0x000fea0003800200 */
.L_x_145:
        /* <DEDUP_REMOVED lines=57> */
.L_x_148:
[----:B------:R-:W-:Y:S05]  /*3370*/  BSYNC.RECONVERGENT B0 ;  /* 0x0000000000007941 */ /* 0x000fea0003800200 */
.L_x_147:
        /* <DEDUP_REMOVED lines=18> */
.L_x_144:
        /* <DEDUP_REMOVED lines=40> */
.L_x_150:
[----:B------:R-:W-:Y:S05]  /*3720*/  BSYNC.RECONVERGENT B0 ;  /* 0x0000000000007941 */ /* 0x000fea0003800200 */
.L_x_149:
        /* <DEDUP_REMOVED lines=17> */
.L_x_143:
        /* <DEDUP_REMOVED lines=8> */
.L_x_116:
        /* <DEDUP_REMOVED lines=15> */
.L_x_154:
        /* <DEDUP_REMOVED lines=61> */
.L_x_153:
        /* <DEDUP_REMOVED lines=38> */
.L_x_155:
        /* <DEDUP_REMOVED lines=24> */
.L_x_156:
[----:B------:R-:W-:Y:S05]  /*4160*/  @!P0 EXIT ;  /* 0x000000000000894d */ /* 0x000fea0003800000 */
[----:B------:R-:W2:Y:S01]  /*4170*/  LDCU UR8, c[0x0][0x3b4] ;  /* 0x00007680ff0877ac */ /* 0x000ea20008000800 */
[----:B01--4-:R-:W0:Y:S01]  /*4180*/  LDC.64 R6, c[0x0][0x398] ;  /* 0x0000e600ff067b82 */ /* 0x013e220000000a00 */
[----:B------:R-:W-:Y:S02]  /*4190*/  UIADD3 UR5, UPT, UPT, -UR5, URZ, URZ ;  /* 0x000000ff05057290 */ /* 0x000fe4000fffe1ff */
[----:B------:R-:W-:Y:S01]  /*41a0*/  UIMAD UR6, UR4, 0x8, UR7 ;  /* 0x00000008040678a4 */ /* 0x000fe2000f8e0207 */
[----:B--23--:R-:W-:-:S04]  /*41b0*/  IMAD.U32 R9, RZ, RZ, UR8 ;  /* 0x00000008ff097e24 */ /* 0x00cfc8000f8e00ff */
[----:B------:R-:W-:-:S07]  /*41c0*/  IMAD R9, R9, UR4, R2 ;  /* 0x0000000409097c24 */ /* 0x000fce000f8e0202 */
.L_x_157:
        /* <DEDUP_REMOVED lines=10> */
.L_x_110:
        /* <DEDUP_REMOVED lines=12> */
.L_x_158:
[----:B------:R-:W-:Y:S05]  /*4330*/  EXIT ;  /* 0x000000000000794d */ /* 0x000fea0003800000 */
        .weak           $__internal_2_$__cuda_sm20_div_rn_f64_full
        .type           $__internal_2_$__cuda_sm20_div_rn_f64_full,@function
        .size           $__internal_2_$__cuda_sm20_div_rn_f64_full,(.L_x_174 - $__internal_2_$__cuda_sm20_div_rn_f64_full)
$__internal_2_$__cuda_sm20_div_rn_f64_full:
        /* <DEDUP_REMOVED lines=66> */
.L_x_160:
        /* <DEDUP_REMOVED lines=16> */
.L_x_163:
[----:B------:R-:W-:Y:S01]  /*4860*/  LOP3.LUT R17, R9, 0x80000, RZ, 0xfc, !PT ;  /* 0x0008000009117812 */ /* 0x000fe200078efcff */
[----:B------:R-:W-:Y:S01]  /*4870*/  IMAD.MOV.U32 R16, RZ, RZ, R8 ;  /* 0x000000ffff107224 */ /* 0x000fe200078e0008 */
[----:B------:R-:W-:Y:S06]  /*4880*/  BRA `(.L_x_161) ;  /* 0x0000000000087947 */ /* 0x000fec0003800000 */
.L_x_162:
[----:B------:R-:W-:Y:S02]  /*4890*/  LOP3.LUT R17, R11, 0x80000, RZ, 0xfc, !PT ;  /* 0x000800000b117812 */ /* 0x000fe400078efcff */
[----:B------:R-:W-:-:S07]  /*48a0*/  MOV R16, R10 ;  /* 0x0000000a00107202 */ /* 0x000fce0000000f00 */
.L_x_161:
[----:B------:R-:W-:Y:S05]  /*48b0*/  BSYNC.RECONVERGENT B1 ;  /* 0x0000000000017941 */ /* 0x000fea0003800200 */
.L_x_159:
[----:B------:R-:W-:Y:S02]  /*48c0*/  HFMA2 R5, -RZ, RZ, 0, 0 ;  /* 0x00000000ff057431 */ /* 0x000fe400000001ff */
[----:B------:R-:W-:-:S04]  /*48d0*/  IMAD.MOV.U32 R4, RZ, RZ, R22 ;  /* 0x000000ffff047224 */ /* 0x000fc800078e0016 */
[----:B------:R-:W-:Y:S05]  /*48e0*/  RET.REL.NODEC R4 `(_Z26computeModWithInterferenceILi50EEvPK6float2PdS3_S3_PiS3_iii) ;  /* 0xffffffb404c47950 */ /* 0x000fea0003c3ffff */
.L_x_164:
        /* <DEDUP_REMOVED lines=9> */
.L_x_174:


//--------------------- .text._Z21computeModTotalWeightPK6float2PdS2_ii --------------------------
	.section	.text._Z21computeModTotalWeightPK6float2PdS2_ii,"ax",@progbits
	.align	128
        .global         _Z21computeModTotalWeightPK6float2PdS2_ii
        .type           _Z21computeModTotalWeightPK6float2PdS2_ii,@function
        .size           _Z21computeModTotalWeightPK6float2PdS2_ii,(.L_x_178 - _Z21computeModTotalWeightPK6float2PdS2_ii)
        .other          _Z21computeModTotalWeightPK6float2PdS2_ii,@"STO_CUDA_ENTRY STV_DEFAULT"
_Z21computeModTotalWeightPK6float2PdS2_ii:
.text._Z21computeModTotalWeightPK6float2PdS2_ii:
[----:B------:R-:W-:Y:S01]  /*0000*/  LDC R1, c[0x0][0x37c] ;  /* 0x0000df00ff017b82 */ /* 0x000fe20000000800 */
[----:B------:R-:W0:Y:S07]  /*0010*/  S2R R3, SR_TID.X ;  /* 0x0000000000037919 */ /* 0x000e2e0000002100 */
[----:B------:R-:W0:Y:S01]  /*0020*/  S2UR UR4, SR_CTAID.X ;  /* 0x00000000000479c3 */ /* 0x000e220000002500 */
[----:B------:R-:W1:Y:S07]  /*0030*/  LDCU UR5, c[0x0][0x398] ;  /* 0x00007300ff0577ac */ /* 0x000e6e0008000800 */
[----:B------:R-:W0:Y:S02]  /*0040*/  LDC R0, c[0x0][0x360] ;  /* 0x0000d800ff007b82 */ /* 0x000e240000000800 */
[----:B0-----:R-:W-:-:S05]  /*0050*/  IMAD R0, R0, UR4, R3 ;  /* 0x0000000400007c24 */ /* 0x001fca000f8e0203 */
[----:B-1----:R-:W-:-:S13]  /*0060*/  ISETP.GE.AND P0, PT, R0, UR5, PT ;  /* 0x0000000500007c0c */ /* 0x002fda000bf06270 */
[----:B------:R-:W-:Y:S05]  /*0070*/  @P0 EXIT ;  /* 0x000000000000094d */ /* 0x000fea0003800000 */
[----:B------:R-:W0:Y:S01]  /*0080*/  LDCU UR7, c[0x0][0x39c] ;  /* 0x00007380ff0777ac */ /* 0x000e220008000800 */
[----:B------:R-:W-:Y:S01]  /*0090*/  CS2R R4, SRZ ;  /* 0x0000000000047805 */ /* 0x000fe2000001ff00 */
[----:B------:R-:W1:Y:S01]  /*00a0*/  LDCU.64 UR12, c[0x0][0x358] ;  /* 0x00006b00ff0c77ac */ /* 0x000e620008000a00 */
[----:B0-----:R-:W-:-:S09]  /*00b0*/  UISETP.GE.AND UP0, UPT, UR7, 0x1, UPT ;  /* 0x000000010700788c */ /* 0x001fd2000bf06270 */
[----:B-1----:R-:W-:Y:S05]  /*00c0*/  BRA.U !UP0, `(.L_x_165) ;  /* 0x0000000d08047547 */ /* 0x002fea000b800000 */
[----:B------:R-:W-:Y:S02]  /*00d0*/  UISETP.GE.U32.AND UP1, UPT, UR7, 0x10, UPT ;  /* 0x000000100700788c */ /* 0x000fe4000bf26070 */
[----:B------:R-:W-:Y:S01]  /*00e0*/  IMAD R25, R0, UR7, RZ ;  /* 0x0000000700197c24 */ /* 0x000fe2000f8e02ff */
[----:B------:R-:W-:Y:S01]  /*00f0*/  ULOP3.LUT UR10, UR7, 0xf, URZ, 0xc0, !UPT ;  /* 0x0000000f070a7892 */ /* 0x000fe2000f8ec0ff */
[----:B------:R-:W-:Y:S01]  /*0100*/  CS2R R4, SRZ ;  /* 0x0000000000047805 */ /* 0x000fe2000001ff00 */
[----:B------:R-:W-:Y:S02]  /*0110*/  UMOV UR4, URZ ;  /* 0x000000ff00047c82 */ /* 0x000fe40008000000 */
[----:B------:R-:W-:Y:S02]  /*0120*/  UISETP.NE.AND UP0, UPT, UR10, URZ, UPT ;  /* 0x000000ff0a00728c */ /* 0x000fe4000bf05270 */
[----:B------:R-:W-:Y:S09]  /*0130*/  BRA.U !UP1, `(.L_x_166) ;  /* 0x0000000509787547 */ /* 0x000ff2000b800000 */
[----:B------:R-:W0:Y:S01]  /*0140*/  LDCU.64 UR8, c[0x0][0x380] ;  /* 0x00007000ff0877ac */ /* 0x000e220008000a00 */
[----:B------:R-:W-:Y:S02]  /*0150*/  MOV R24, R25 ;  /* 0x0000001900187202 */ /* 0x000fe40000000f00 */
[----:B------:R-:W-:Y:S01]  /*0160*/  CS2R R4, SRZ ;  /* 0x0000000000047805 */ /* 0x000fe2000001ff00 */
[----:B------:R-:W-:Y:S02]  /*0170*/  ULOP3.LUT UR4, UR7, 0x7ffffff0, URZ, 0xc0, !UPT ;  /* 0x7ffffff007047892 */ /* 0x000fe4000f8ec0ff */
[----:B0-----:R-:W-:Y:S02]  /*0180*/  UIADD3 UR5, UP1, UPT, UR8, 0x40, URZ ;  /* 0x0000004008057890 */ /* 0x001fe4000ff3e0ff */
[----:B------:R-:W-:Y:S02]  /*0190*/  UIADD3 UR8, UPT, UPT, -UR4, URZ, URZ ;  /* 0x000000ff04087290 */ /* 0x000fe4000fffe1ff */
[----:B------:R-:W-:-:S12]  /*01a0*/  UIADD3.X UR6, UPT, UPT, URZ, UR9, URZ, UP1, !UPT ;  /* 0x00000009ff067290 */ /* 0x000fd80008ffe4ff */
.L_x_167:
[----:B------:R-:W-:Y:S02]  /*01b0*/  MOV R22, UR5 ;  /* 0x0000000500167c02 */ /* 0x000fe40008000f00 */
[----:B------:R-:W-:-:S03]  /*01c0*/  MOV R23, UR6 ;  /* 0x0000000600177c02 */ /* 0x000fc60008000f00 */
[----:B------:R-:W-:-:S05]  /*01d0*/  IMAD.WIDE R22, R24, 0x8, R22 ;  /* 0x0000000818167825 */ /* 0x000fca00078e0216 */
[----:B------:R-:W2:Y:S04]  /*01e0*/  LDG.E.64.CONSTANT R14, desc[UR12][R22.64+-0x40] ;  /* 0xffffc00c160e7981 */ /* 0x000ea8000c1e9b00 */
[----:B------:R-:W3:Y:S04]  /*01f0*/  LDG.E.64.CONSTANT R10, desc[UR12][R22.64+-0x38] ;  /* 0xffffc80c160a7981 */ /* 0x000ee8000c1e9b00 */
[----:B------:R-:W4:Y:S04]  /*0200*/  LDG.E.64.CONSTANT R12, desc[UR12][R22.64+-0x30] ;  /* 0xffffd00c160c7981 */ /* 0x000f28000c1e9b00 */
[----:B------:R-:W5:Y:S04]  /*0210*/  LDG.E.64.CONSTANT R8, desc[UR12][R22.64+-0x28] ;  /* 0xffffd80c16087981 */ /* 0x000f68000c1e9b00 */
[----:B------:R-:W5:Y:S04]  /*0220*/  LDG.E.64.CONSTANT R6, desc[UR12][R22.64+-0x20] ;  /* 0xffffe00c16067981 */ /* 0x000f68000c1e9b00 */
[----:B------:R-:W5:Y:S04]  /*0230*/  LDG.E.64.CONSTANT R2, desc[UR12][R22.64+-0x18] ;  /* 0xffffe80c16027981 */ /* 0x000f68000c1e9b00 */
[----:B------:R-:W5:Y:S04]  /*0240*/  LDG.E.64.CONSTANT R20, desc[UR12][R22.64+-0x10] ;  /* 0xfffff00c16147981 */ /* 0x000f68000c1e9b00 */
[----:B------:R-:W5:Y:S01]  /*0250*/  LDG.E.64.CONSTANT R18, desc[UR12][R22.64+-0x8] ;  /* 0xfffff80c16127981 */ /* 0x000f62000c1e9b00 */
[----:B--2---:R-:W-:-:S04]  /*0260*/  FMUL R15, R15, R15 ;  /* 0x0000000f0f0f7220 */ /* 0x004fc80000400000 */
[----:B------:R-:W-:Y:S01]  /*0270*/  FFMA R26, R14, R14, R15 ;  /* 0x0000000e0e1a7223 */ /* 0x000fe2000000000f */
[----:B---3--:R-:W-:Y:S01]  /*0280*/  FMUL R11, R11, R11 ;  /* 0x0000000b0b0b7220 */ /* 0x008fe20000400000 */
[----:B------:R-:W2:Y:S02]  /*0290*/  LDG.E.64.CONSTANT R14, desc[UR12][R22.64] ;  /* 0x0000000c160e7981 */ /* 0x000ea4000c1e9b00 */
[----:B------:R-:W0:Y:S01]  /*02a0*/  F2F.F64.F32 R16, R26 ;  /* 0x0000001a00107310 */ /* 0x000e220000201800 */
[----:B------:R-:W-:Y:S01]  /*02b0*/  FFMA R27, R10, R10, R11 ;  /* 0x0000000a0a1b7223 */ /* 0x000fe2000000000b */
[----:B----4-:R-:W-:-:S06]  /*02c0*/  FMUL R13, R13, R13 ;  /* 0x0000000d0d0d7220 */ /* 0x010fcc0000400000 */
[----:B------:R-:W1:Y:S01]  /*02d0*/  F2F.F64.F32 R10, R27 ;  /* 0x0000001b000a7310 */ /* 0x000e620000201800 */
[----:B------:R-:W-:Y:S01]  /*02e0*/  FFMA R28, R12, R12, R13 ;  /* 0x0000000c0c1c7223 */ /* 0x000fe2000000000d */
[----:B-----5:R-:W-:Y:S01]  /*02f0*/  FMUL R9, R9, R9 ;  /* 0x0000000909097220 */ /* 0x020fe20000400000 */
[----:B------:R-:W3:Y:S01]  /*0300*/  LDG.E.64.CONSTANT R12, desc[UR12][R22.64+0x8] ;  /* 0x0000080c160c7981 */ /* 0x000ee2000c1e9b00 */
[----:B0-----:R-:W-:-:S04]  /*0310*/  DADD R16, R16, R4 ;  /* 0x0000000010107229 */ /* 0x001fc80000000004 */
[----:B------:R-:W0:Y:S01]  /*0320*/  F2F.F64.F32 R4, R28 ;  /* 0x0000001c00047310 */ /* 0x000e220000201800 */
[----:B------:R-:W-:Y:S01]  /*0330*/  FFMA R26, R8, R8, R9 ;  /* 0x00000008081a7223 */ /* 0x000fe20000000009 */
[----:B------:R-:W-:Y:S02]  /*0340*/  FMUL R7, R7, R7 ;  /* 0x0000000707077220 */ /* 0x000fe40000400000 */
[----:B-1----:R-:W-:-:S04]  /*0350*/  DADD R8, R16, R10 ;  /* 0x0000000010087229 */ /* 0x002fc8000000000a */
[----:B------:R1:W4:Y:S01]  /*0360*/  F2F.F64.F32 R16, R26 ;  /* 0x0000001a00107310 */ /* 0x0003220000201800 */
[----:B------:R-:W5:Y:S01]  /*0370*/  LDG.E.64.CONSTANT R10, desc[UR12][R22.64+0x10] ;  /* 0x0000100c160a7981 */ /* 0x000f62000c1e9b00 */
[----:B------:R-:W-:Y:S02]  /*0380*/  FFMA R29, R6, R6, R7 ;  /* 0x00000006061d7223 */ /* 0x000fe40000000007 */
[----:B0-----:R-:W-:Y:S01]  /*0390*/  DADD R6, R8, R4 ;  /* 0x0000000008067229 */ /* 0x001fe20000000004 */
[----:B------:R-:W-:Y:S01]  /*03a0*/  FMUL R3, R3, R3 ;  /* 0x0000000303037220 */ /* 0x000fe20000400000 */
[----:B------:R-:W5:Y:S02]  /*03b0*/  LDG.E.64.CONSTANT R8, desc[UR12][R22.64+0x18] ;  /* 0x0000180c16087981 */ /* 0x000f64000c1e9b00 */
[----:B------:R-:W0:Y:S02]  /*03c0*/  F2F.F64.F32 R4, R29 ;  /* 0x0000001d00047310 */ /* 0x000e240000201800 */
[----:B-1----:R-:W5:Y:S02]  /*03d0*/  LDG.E.64.CONSTANT R26, desc[UR12][R22.64+0x38] ;  /* 0x0000380c161a7981 */ /* 0x002f64000c1e9b00 */
[----:B----4-:R-:W-:-:S02]  /*03e0*/  DADD R16, R6, R16 ;  /* 0x0000000006107229 */ /* 0x010fc40000000010 */
[----:B------:R-:W4:Y:S01]  /*03f0*/  LDG.E.64.CONSTANT R6, desc[UR12][R22.64+0x20] ;  /* 0x0000200c16067981 */ /* 0x000f22000c1e9b00 */
[----:B------:R-:W-:-:S03]  /*0400*/  FFMA R28, R2, R2, R3 ;  /* 0x00000002021c7223 */ /* 0x000fc60000000003 */
[----:B------:R-:W4:Y:S02]  /*0410*/  LDG.E.64.CONSTANT R2, desc[UR12][R22.64+0x30] ;  /* 0x0000300c16027981 */ /* 0x000f24000c1e9b00 */
[----:B0-----:R-:W-:Y:S02]  /*0420*/  DADD R16, R16, R4 ;  /* 0x0000000010107229 */ /* 0x001fe40000000004 */
[----:B------:R0:W4:Y:S01]  /*0430*/  LDG.E.64.CONSTANT R4, desc[UR12][R22.64+0x28] ;  /* 0x0000280c16047981 */ /* 0x000122000c1e9b00 */
[----:B------:R-:W-:Y:S01]  /*0440*/  FMUL R21, R21, R21 ;  /* 0x0000001515157220 */ /* 0x000fe20000400000 */
[----:B------:R-:W-:-:S03]  /*0450*/  FMUL R29, R19, R19 ;  /* 0x00000013131d7220 */ /* 0x000fc60000400000 */
[----:B0-----:R-:W-:Y:S02]  /*0460*/  FFMA R22, R20, R20, R21 ;  /* 0x0000001414167223 */ /* 0x001fe40000000015 */
[----:B------:R-:W0:Y:S01]  /*0470*/  F2F.F64.F32 R20, R28 ;  /* 0x0000001c00147310 */ /* 0x000e220000201800 */
[----:B------:R-:W-:-:S07]  /*0480*/  FFMA R29, R18, R18, R29 ;  /* 0x00000012121d7223 */ /* 0x000fce000000001d */
[----:B------:R-:W1:Y:S01]  /*0490*/  F2F.F64.F32 R18, R22 ;  /* 0x0000001600127310 */ /* 0x000e620000201800 */
[----:B0-----:R-:W-:-:S07]  /*04a0*/  DADD R20, R16, R20 ;  /* 0x0000000010147229 */ /* 0x001fce0000000014 */
[----:B------:R-:W0:Y:S01]  /*04b0*/  F2F.F64.F32 R16, R29 ;  /* 0x0000001d00107310 */ /* 0x000e220000201800 */
[----:B-1----:R-:W-:-:S08]  /*04c0*/  DADD R18, R20, R18 ;  /* 0x0000000014127229 */ /* 0x002fd00000000012 */
[----:B0-----:R-:W-:Y:S01]  /*04d0*/  DADD R16, R18, R16 ;  /* 0x0000000012107229 */ /* 0x001fe20000000010 */
[----:B------:R-:W-:-:S04]  /*04e0*/  UIADD3 UR8, UPT, UPT, UR8, 0x10, URZ ;  /* 0x0000001008087890 */ /* 0x000fc8000fffe0ff */
[----:B------:R-:W-:Y:S01]  /*04f0*/  UISETP.NE.AND UP1, UPT, UR8, URZ, UPT ;  /* 0x000000ff0800728c */ /* 0x000fe2000bf25270 */
[----:B------:R-:W-:Y:S01]  /*0500*/  IADD3 R24, PT, PT, R24, 0x10, RZ ;  /* 0x0000001018187810 */ /* 0x000fe20007ffe0ff */
[----:B--2---:R-:W-:-:S04]  /*0510*/  FMUL R15, R15, R15 ;  /* 0x0000000f0f0f7220 */ /* 0x004fc80000400000 */
[----:B------:R-:W-:-:S06]  /*0520*/  FFMA R15, R14, R14, R15 ;  /* 0x0000000e0e0f7223 */ /* 0x000fcc000000000f */
[----:B------:R-:W0:Y:S01]  /*0530*/  F2F.F64.F32 R14, R15 ;  /* 0x0000000f000e7310 */ /* 0x000e220000201800 */
[----:B---3--:R-:W-:-:S04]  /*0540*/  FMUL R13, R13, R13 ;  /* 0x0000000d0d0d7220 */ /* 0x008fc80000400000 */
[----:B------:R-:W-:-:S04]  /*0550*/  FFMA R20, R12, R12, R13 ;  /* 0x0000000c0c147223 */ /* 0x000fc8000000000d */
[----:B------:R-:W1:Y:S01]  /*0560*/  F2F.F64.F32 R12, R20 ;  /* 0x00000014000c7310 */ /* 0x000e620000201800 */
[----:B-----5:R-:W-:Y:S01]  /*0570*/  FMUL R11, R11, R11 ;  /* 0x0000000b0b0b7220 */ /* 0x020fe20000400000 */
[----:B0-----:R-:W-:-:S03]  /*0580*/  DADD R14, R16, R14 ;  /* 0x00000000100e7229 */ /* 0x001fc6000000000e */
[----:B------:R-:W-:Y:S01]  /*0590*/  FFMA R18, R10, R10, R11 ;  /* 0x0000000a0a127223 */ /* 0x000fe2000000000b */
[----:B------:R-:W-:-:S03]  /*05a0*/  FMUL R9, R9, R9 ;  /* 0x0000000909097220 */ /* 0x000fc60000400000 */
[----:B------:R-:W0:Y:S01]  /*05b0*/  F2F.F64.F32 R10, R18 ;  /* 0x00000012000a7310 */ /* 0x000e220000201800 */
[----:B------:R-:W-:Y:S01]  /*05c0*/  FFMA R16, R8, R8, R9 ;  /* 0x0000000808107223 */ /* 0x000fe20000000009 */
[----:B-1----:R-:W-:Y:S01]  /*05d0*/  DADD R12, R14, R12 ;  /* 0x000000000e0c7229 */ /* 0x002fe2000000000c */
[----:B----4-:R-:W-:-:S05]  /*05e0*/  FMUL R7, R7, R7 ;  /* 0x0000000707077220 */ /* 0x010fca0000400000 */
[----:B------:R-:W1:Y:S01]  /*05f0*/  F2F.F64.F32 R8, R16 ;  /* 0x0000001000087310 */ /* 0x000e620000201800 */
[----:B------:R-:W-:Y:S01]  /*0600*/  FFMA R14, R6, R6, R7 ;  /* 0x00000006060e7223 */ /* 0x000fe20000000007 */
[----:B0-----:R-:W-:-:S06]  /*0610*/  DADD R10, R12, R10 ;  /* 0x000000000c0a7229 */ /* 0x001fcc000000000a */
[----:B------:R-:W0:Y:S01]  /*0620*/  F2F.F64.F32 R6, R14 ;  /* 0x0000000e00067310 */ /* 0x000e220000201800 */
[----:B------:R-:W-:Y:S01]  /*0630*/  FMUL R5, R5, R5 ;  /* 0x0000000505057220 */ /* 0x000fe20000400000 */
[----:B------:R-:W-:-:S03]  /*0640*/  FMUL R3, R3, R3 ;  /* 0x0000000303037220 */ /* 0x000fc60000400000 */
[----:B------:R-:W-:Y:S01]  /*0650*/  FFMA R12, R4, R4, R5 ;  /* 0x00000004040c7223 */ /* 0x000fe20000000005 */
[----:B-1----:R-:W-:-:S03]  /*0660*/  DADD R8, R10, R8 ;  /* 0x000000000a087229 */ /* 0x002fc60000000008 */
[----:B------:R-:W1:Y:S01]  /*0670*/  F2F.F64.F32 R4, R12 ;  /* 0x0000000c00047310 */ /* 0x000e620000201800 */
[----:B------:R-:W-:Y:S01]  /*0680*/  FFMA R3, R2, R2, R3 ;  /* 0x0000000202037223 */ /* 0x000fe20000000003 */
[----:B------:R-:W-:-:S03]  /*0690*/  FMUL R27, R27, R27 ;  /* 0x0000001b1b1b7220 */ /* 0x000fc60000400000 */
[----:B0-----:R-:W-:-:S03]  /*06a0*/  DADD R6, R8, R6 ;  /* 0x0000000008067229 */ /* 0x001fc60000000006 */
[----:B------:R-:W0:Y:S01]  /*06b0*/  F2F.F64.F32 R2, R3 ;  /* 0x0000000300027310 */ /* 0x000e220000201800 */
[----:B------:R-:W-:-:S04]  /*06c0*/  FFMA R27, R26, R26, R27 ;  /* 0x0000001a1a1b7223 */ /* 0x000fc8000000001b */
[----:B-1----:R-:W-:-:S03]  /*06d0*/  DADD R4, R6, R4 ;  /* 0x0000000006047229 */ /* 0x002fc60000000004 */
[----:B------:R-:W1:Y:S05]  /*06e0*/  F2F.F64.F32 R6, R27 ;  /* 0x0000001b00067310 */ /* 0x000e6a0000201800 */
[----:B0-----:R-:W-:-:S08]  /*06f0*/  DADD R4, R4, R2 ;  /* 0x0000000004047229 */ /* 0x001fd00000000002 */
[----:B-1----:R-:W-:Y:S01]  /*0700*/  DADD R4, R4, R6 ;  /* 0x0000000004047229 */ /* 0x002fe20000000006 */
[----:B------:R-:W-:Y:S10]  /*0710*/  BRA.U UP1, `(.L_x_167) ;  /* 0xfffffff901a47547 */ /* 0x000ff4000b83ffff */
.L_x_166:
[----:B------:R-:W-:Y:S05]  /*0720*/  BRA.U !UP0, `(.L_x_165) ;  /* 0x00000005086c7547 */ /* 0x000fea000b800000 */
[----:B------:R-:W-:Y:S02]  /*0730*/  UISETP.GE.U32.AND UP0, UPT, UR10, 0x8, UPT ;  /* 0x000000080a00788c */ /* 0x000fe4000bf06070 */
[----:B------:R-:W-:-:S04]  /*0740*/  ULOP3.LUT UR6, UR7, 0x7, URZ, 0xc0, !UPT ;  /* 0x0000000707067892 */ /* 0x000fc8000f8ec0ff */
[----:B------:R-:W-:-:S03]  /*0750*/  UISETP.NE.AND UP1, UPT, UR6, URZ, UPT ;  /* 0x000000ff0600728c */ /* 0x000fc6000bf25270 */
[----:B------:R-:W-:Y:S08]  /*0760*/  BRA.U !UP0, `(.L_x_168) ;  /* 0x0000000108b07547 */ /* 0x000ff0000b800000 */
[----:B------:R-:W0:Y:S01]  /*0770*/  LDC.64 R20, c[0x0][0x380] ;  /* 0x0000e000ff147b82 */ /* 0x000e220000000a00 */
[----:B------:R-:W-:-:S05]  /*0780*/  IADD3 R3, PT, PT, R25, UR4, RZ ;  /* 0x0000000419037c10 */ /* 0x000fca000fffe0ff */
[----:B0-----:R-:W-:-:S05]  /*0790*/  IMAD.WIDE R20, R3, 0x8, R20 ;  /* 0x0000000803147825 */ /* 0x001fca00078e0214 */
        /* <DEDUP_REMOVED lines=8> */
[----:B------:R-:W-:Y:S01]  /*0820*/  UIADD3 UR4, UPT, UPT, UR4, 0x8, URZ ;  /* 0x0000000804047890 */ /* 0x000fe2000fffe0ff */
[----:B--2---:R-:W-:-:S04]  /*0830*/  FMUL R19, R19, R19 ;  /* 0x0000001313137220 */ /* 0x004fc80000400000 */
[----:B------:R-:W-:Y:S01]  /*0840*/  FFMA R22, R18, R18, R19 ;  /* 0x0000001212167223 */ /* 0x000fe20000000013 */
[----:B---3--:R-:W-:-:S03]  /*0850*/  FMUL R17, R17, R17 ;  /* 0x0000001111117220 */ /* 0x008fc60000400000 */
[----:B------:R-:W0:Y:S01]  /*0860*/  F2F.F64.F32 R18, R22 ;  /* 0x0000001600127310 */ /* 0x000e220000201800 */
[----:B------:R-:W-:Y:S01]  /*0870*/  FFMA R23, R16, R16, R17 ;  /* 0x0000001010177223 */ /* 0x000fe20000000011 */
[----:B----4-:R-:W-:Y:S01]  /*0880*/  FMUL R15, R15, R15 ;  /* 0x0000000f0f0f7220 */ /* 0x010fe20000400000 */
[----:B-----5:R-:W-:-:S03]  /*0890*/  FMUL R13, R13, R13 ;  /* 0x0000000d0d0d7220 */ /* 0x020fc60000400000 */
[----:B------:R-:W-:Y:S02]  /*08a0*/  FFMA R15, R14, R14, R15 ;  /* 0x0000000e0e0f7223 */ /* 0x000fe4000000000f */
[----:B------:R-:W1:Y:S01]  /*08b0*/  F2F.F64.F32 R16, R23 ;  /* 0x0000001700107310 */ /* 0x000e620000201800 */
[----:B------:R-:W-:Y:S01]  /*08c0*/  FFMA R13, R12, R12, R13 ;  /* 0x0000000c0c0d7223 */ /* 0x000fe2000000000d */
[----:B------:R-:W-:Y:S01]  /*08d0*/  FMUL R3, R3, R3 ;  /* 0x0000000303037220 */ /* 0x000fe20000400000 */
[----:B------:R-:W-:-:S03]  /*08e0*/  FMUL R7, R7, R7 ;  /* 0x0000000707077220 */ /* 0x000fc60000400000 */
[----:B------:R-:W-:Y:S01]  /*08f0*/  FFMA R14, R2, R2, R3 ;  /* 0x00000002020e7223 */ /* 0x000fe20000000003 */
[----:B0-----:R-:W-:Y:S01]  /*0900*/  DADD R18, R4, R18 ;  /* 0x0000000004127229 */ /* 0x001fe20000000012 */
[----:B------:R-:W-:Y:S01]  /*0910*/  F2F.F64.F32 R12, R13 ;  /* 0x0000000d000c7310 */ /* 0x000fe20000201800 */
[----:B------:R-:W-:Y:S01]  /*0920*/  FMUL R9, R9, R9 ;  /* 0x0000000909097220 */ /* 0x000fe20000400000 */
[----:B------:R-:W-:-:S03]  /*0930*/  FMUL R11, R11, R11 ;  /* 0x0000000b0b0b7220 */ /* 0x000fc60000400000 */
[----:B------:R-:W-:Y:S02]  /*0940*/  FFMA R9, R8, R8, R9 ;  /* 0x0000000808097223 */ /* 0x000fe40000000009 */
[----:B-1----:R-:W-:Y:S01]  /*0950*/  DADD R16, R18, R16 ;  /* 0x0000000012107229 */ /* 0x002fe20000000010 */
[----:B------:R-:W0:Y:S01]  /*0960*/  F2F.F64.F32 R4, R15 ;  /* 0x0000000f00047310 */ /* 0x000e220000201800 */
[----:B------:R-:W-:-:S07]  /*0970*/  FFMA R11, R10, R10, R11 ;  /* 0x0000000a0a0b7223 */ /* 0x000fce000000000b */
[----:B------:R-:W1:Y:S01]  /*0980*/  F2F.F64.F32 R2, R14 ;  /* 0x0000000e00027310 */ /* 0x000e620000201800 */
[----:B0-----:R-:W-:Y:S01]  /*0990*/  DADD R4, R16, R4 ;  /* 0x0000000010047229 */ /* 0x001fe20000000004 */
[----:B------:R-:W-:-:S06]  /*09a0*/  FFMA R16, R6, R6, R7 ;  /* 0x0000000606107223 */ /* 0x000fcc0000000007 */
[----:B------:R-:W0:Y:S01]  /*09b0*/  F2F.F64.F32 R6, R16 ;  /* 0x0000001000067310 */ /* 0x000e220000201800 */
[----:B------:R-:W-:-:S08]  /*09c0*/  DADD R4, R4, R12 ;  /* 0x0000000004047229 */ /* 0x000fd0000000000c */
[----:B-1----:R-:W-:Y:S02]  /*09d0*/  DADD R2, R4, R2 ;  /* 0x0000000004027229 */ /* 0x002fe40000000002 */
[----:B------:R-:W1:Y:S06]  /*09e0*/  F2F.F64.F32 R4, R9 ;  /* 0x0000000900047310 */ /* 0x000e6c0000201800 */
[----:B0-----:R-:W-:Y:S02]  /*09f0*/  DADD R2, R2, R6 ;  /* 0x0000000002027229 */ /* 0x001fe40000000006 */
[----:B------:R-:W0:Y:S06]  /*0a00*/  F2F.F64.F32 R6, R11 ;  /* 0x0000000b00067310 */ /* 0x000e2c0000201800 */
[----:B-1----:R-:W-:-:S08]  /*0a10*/  DADD R4, R2, R4 ;  /* 0x0000000002047229 */ /* 0x002fd00000000004 */
[----:B0-----:R-:W-:-:S11]  /*0a20*/  DADD R4, R4, R6 ;  /* 0x0000000004047229 */ /* 0x001fd60000000006 */
.L_x_168:
        /* <DEDUP_REMOVED lines=23> */
[----:B0-----:R-:W-:-:S06]  /*0ba0*/  DADD R10, R4, R10 ;  /* 0x00000000040a7229 */ /* 0x001fcc000000000a */
[----:B------:R-:W-:Y:S02]  /*0bb0*/  F2F.F64.F32 R2, R3 ;  /* 0x0000000300027310 */ /* 0x000fe40000201800 */
[----:B-1----:R-:W-:-:S06]  /*0bc0*/  DADD R10, R10, R12 ;  /* 0x000000000a0a7229 */ /* 0x002fcc000000000c */
[----:B------:R-:W0:Y:S02]  /*0bd0*/  F2F.F64.F32 R4, R7 ;  /* 0x0000000700047310 */ /* 0x000e240000201800 */
[----:B0-----:R-:W-:-:S08]  /*0be0*/  DADD R4, R10, R4 ;  /* 0x000000000a047229 */ /* 0x001fd00000000004 */
[----:B------:R-:W-:-:S11]  /*0bf0*/  DADD R4, R4, R2 ;  /* 0x0000000004047229 */ /* 0x000fd60000000002 */
.L_x_169:
[----:B------:R-:W-:Y:S05]  /*0c00*/  BRA.U !UP1, `(.L_x_165) ;  /* 0x0000000109347547 */ /* 0x000fea000b800000 */
[----:B------:R-:W0:Y:S01]  /*0c10*/  LDC.64 R8, c[0x0][0x380] ;  /* 0x0000e000ff087b82 */ /* 0x000e220000000a00 */
[----:B------:R-:W-:Y:S01]  /*0c20*/  IADD3 R25, PT, PT, R25, UR4, RZ ;  /* 0x0000000419197c10 */ /* 0x000fe2000fffe0ff */
[----:B------:R-:W-:-:S12]  /*0c30*/  UIADD3 UR5, UPT, UPT, -UR5, URZ, URZ ;  /* 0x000000ff05057290 */ /* 0x000fd8000fffe1ff */
.L_x_170:
[----:B0-----:R-:W-:-:S06]  /*0c40*/  IMAD.WIDE R2, R25, 0x8, R8 ;  /* 0x0000000819027825 */ /* 0x001fcc00078e0208 */
[----:B------:R-:W2:Y:S01]  /*0c50*/  LDG.E.64.CONSTANT R2, desc[UR12][R2.64] ;  /* 0x0000000c02027981 */ /* 0x000ea2000c1e9b00 */
[----:B------:R-:W-:Y:S01]  /*0c60*/  UIADD3 UR5, UPT, UPT, UR5, 0x1, URZ ;  /* 0x0000000105057890 */ /* 0x000fe2000fffe0ff */
[----:B------:R-:W-:-:S03]  /*0c70*/  IADD3 R25, PT, PT, R25, 0x1, RZ ;  /* 0x0000000119197810 */ /* 0x000fc60007ffe0ff */
[----:B------:R-:W-:Y:S01]  /*0c80*/  UISETP.NE.AND UP0, UPT, UR5, URZ, UPT ;  /* 0x000000ff0500728c */ /* 0x000fe2000bf05270 */
[----:B--2---:R-:W-:-:S04]  /*0c90*/  FMUL R7, R3, R3 ;  /* 0x0000000303077220 */ /* 0x004fc80000400000 */
[----:B------:R-:W-:-:S06]  /*0ca0*/  FFMA R7, R2, R2, R7 ;  /* 0x0000000202077223 */ /* 0x000fcc0000000007 */
[----:B------:R-:W0:Y:S02]  /*0cb0*/  F2F.F64.F32 R6, R7 ;  /* 0x0000000700067310 */ /* 0x000e240000201800 */
[----:B0-----:R-:W-:Y:S01]  /*0cc0*/  DADD R4, R6, R4 ;  /* 0x0000000006047229 */ /* 0x001fe20000000004 */
[----:B------:R-:W-:Y:S10]  /*0cd0*/  BRA.U UP0, `(.L_x_170) ;  /* 0xfffffffd00d87547 */ /* 0x000ff4000b83ffff */
.L_x_165:
[----:B------:R-:W0:Y:S08]  /*0ce0*/  LDC.64 R2, c[0x0][0x388] ;  /* 0x0000e200ff027b82 */ /* 0x000e300000000a00 */
[----:B------:R-:W1:Y:S01]  /*0cf0*/  LDC.64 R6, c[0x0][0x390] ;  /* 0x0000e400ff067b82 */ /* 0x000e620000000a00 */
[----:B0-----:R-:W-:-:S05]  /*0d00*/  IMAD.WIDE R2, R0, 0x8, R2 ;  /* 0x0000000800027825 */ /* 0x001fca00078e0202 */
[----:B------:R-:W-:Y:S04]  /*0d10*/  STG.E.64 desc[UR12][R2.64], R4 ;  /* 0x0000000402007986 */ /* 0x000fe8000c101b0c */
[----:B-1----:R-:W-:Y:S01]  /*0d20*/  REDG.E.ADD.F64.RN.STRONG.GPU desc[UR12][R6.64], R4 ;  /* 0x00000004060079a6 */ /* 0x002fe2000c12ff0c */
[----:B------:R-:W-:Y:S05]  /*0d30*/  EXIT ;  /* 0x000000000000794d */ /* 0x000fea0003800000 */
.L_x_171:
        /* <DEDUP_REMOVED lines=12> */
.L_x_178:


//--------------------- .nv.global.init           --------------------------
	.section	.nv.global.init,"aw",@progbits
.nv.global.init:
	.type		$str,@object
	.size		$str,(.L_0 - $str)
$str:
        /*0000*/ 	.byte	0x45, 0x72, 0x72, 0x6f, 0x72, 0x3a, 0x20, 0x6e, 0x70, 0x61, 0x72, 0x74, 0x69, 0x61, 0x6c, 0x73
        /*0010*/ 	.byte	0x3d, 0x25, 0x64, 0x20, 0x65, 0x78, 0x63, 0x65, 0x65, 0x64, 0x73, 0x20, 0x6d, 0x61, 0x78, 0x69
        /*0020*/ 	.byte	0x6d, 0x75, 0x6d, 0x20, 0x73, 0x75, 0x70, 0x70, 0x6f, 0x72, 0x74, 0x65, 0x64, 0x20, 0x76, 0x61
        /*0030*/ 	.byte	0x6c, 0x75, 0x65, 0x20, 0x28, 0x25, 0x64, 0x29, 0x2e, 0x0a, 0x00
.L_0:


//--------------------- .nv.shared.reserved.0     --------------------------
	.section	.nv.shared.reserved.0,"aw",@nobits
	.weak		__nv_reservedSMEM_offset_0_alias
	.size		__nv_reservedSMEM_offset_0_alias, 0, 64
	.other		__nv_reservedSMEM_offset_0_alias,@"STO_CUDA_RESERVED_SHARED STV_DEFAULT"
__nv_reservedSMEM_offset_0_alias:
	.zero		0
	.zero		64


//--------------------- .nv.constant0._Z26computeModWithInterferenceILi1000EEvPK6float2PdS3_S3_PiS3_iii --------------------------
	.section	.nv.constant0._Z26computeModWithInterferenceILi1000EEvPK6float2PdS3_S3_PiS3_iii,"a",@progbits
	.sectionflags	@""
	.align	4
.nv.constant0._Z26computeModWithInterferenceILi1000EEvPK6float2PdS3_S3_PiS3_iii:
	.zero		956


//--------------------- .nv.constant0._Z26computeModWithInterferenceILi200EEvPK6float2PdS3_S3_PiS3_iii --------------------------
	.section	.nv.constant0._Z26computeModWithInterferenceILi200EEvPK6float2PdS3_S3_PiS3_iii,"a",@progbits
	.sectionflags	@""
	.align	4
.nv.constant0._Z26computeModWithInterferenceILi200EEvPK6float2PdS3_S3_PiS3_iii:
	.zero		956


//--------------------- .nv.constant0._Z26computeModWithInterferenceILi50EEvPK6float2PdS3_S3_PiS3_iii --------------------------
	.section	.nv.constant0._Z26computeModWithInterferenceILi50EEvPK6float2PdS3_S3_PiS3_iii,"a",@progbits
	.sectionflags	@""
	.align	4
.nv.constant0._Z26computeModWithInterferenceILi50EEvPK6float2PdS3_S3_PiS3_iii:
	.zero		956


//--------------------- .nv.constant0._Z21computeModTotalWeightPK6float2PdS2_ii --------------------------
	.section	.nv.constant0._Z21computeModTotalWeightPK6float2PdS2_ii,"a",@progbits
	.sectionflags	@""
	.align	4
.nv.constant0._Z21computeModTotalWeightPK6float2PdS2_ii:
	.zero		928


//--------------------- SYMBOLS --------------------------

	.type		.nv.reservedSmem.offset0,@object
	.size		.nv.reservedSmem.offset0,0x4
	.type		vprintf,@function
